//
// Generated by NVIDIA NVVM Compiler
//
// Compiler Build ID: CL-36424714
// Cuda compilation tools, release 13.0, V13.0.88
// Based on NVVM 20.0.0
//

.version 9.0
.target sm_100
.address_size 64

	// .globl	_Z15RunGolSharedMemPjS_iii
.const .align 4 .b8 lookUp[2048] = {0, 0, 0, 0, 0, 0, 0, 0, 0, 0, 0, 0, 0, 0, 0, 0, 0, 0, 0, 0, 0, 0, 0, 0, 0, 0, 0, 0, 1, 0, 0, 0, 0, 0, 0, 0, 0, 0, 0, 0, 0, 0, 0, 0, 1, 0, 0, 0, 0, 0, 0, 0, 1, 0, 0, 0, 1, 0, 0, 0, 0, 0, 0, 0, 0, 0, 0, 0, 0, 0, 0, 0, 0, 0, 0, 0, 1, 0, 0, 0, 0, 0, 0, 0, 1, 0, 0, 0, 1, 0, 0, 0, 1, 0, 0, 0, 0, 0, 0, 0, 1, 0, 0, 0, 1, 0, 0, 0, 1, 0, 0, 0, 1, 0, 0, 0, 1, 0, 0, 0, 1, 0, 0, 0, 0, 0, 0, 0, 0, 0, 0, 0, 0, 0, 0, 0, 0, 0, 0, 0, 1, 0, 0, 0, 0, 0, 0, 0, 1, 0, 0, 0, 1, 0, 0, 0, 0, 0, 0, 0, 0, 0, 0, 0, 1, 0, 0, 0, 1, 0, 0, 0, 0, 0, 0, 0, 1, 0, 0, 0, 0, 0, 0, 0, 0, 0, 0, 0, 0, 0, 0, 0, 0, 0, 0, 0, 1, 0, 0, 0, 1, 0, 0, 0, 1, 0, 0, 0, 1, 0, 0, 0, 1, 0, 0, 0, 1, 0, 0, 0, 0, 0, 0, 0, 1, 0, 0, 0, 1, 0, 0, 0, 1, 0, 0, 0, 0, 0, 0, 0, 1, 0, 0, 0, 0, 0, 0, 0, 0, 0, 0, 0, 0, 0, 0, 0, 0, 0, 0, 0, 0, 0, 0, 0, 0, 0, 0, 0, 1, 0, 0, 0, 0, 0, 0, 0, 1, 0, 0, 0, 1, 0, 0, 0, 0, 0, 0, 0, 0, 0, 0, 0, 1, 0, 0, 0, 1, 0, 0, 0, 0, 0, 0, 0, 1, 0, 0, 0, 0, 0, 0, 0, 0, 0, 0, 0, 0, 0, 0, 0, 0, 0, 0, 0, 1, 0, 0, 0, 1, 0, 0, 0, 1, 0, 0, 0, 1, 0, 0, 0, 1, 0, 0, 0, 1, 0, 0, 0, 0, 0, 0, 0, 1, 0, 0, 0, 1, 0, 0, 0, 1, 0, 0, 0, 0, 0, 0, 0, 1, 0, 0, 0, 0, 0, 0, 0, 0, 0, 0, 0, 0, 0, 0, 0, 0, 0, 0, 0, 1, 0, 0, 0, 1, 0, 0, 0, 0, 0, 0, 0, 1, 0, 0, 0, 0, 0, 0, 0, 0, 0, 0, 0, 0, 0, 0, 0, 1, 0, 0, 0, 0, 0, 0, 0, 0, 0, 0, 0, 0, 0, 0, 0, 0, 0, 0, 0, 0, 0, 0, 0, 0, 0, 0, 0, 0, 0, 0, 0, 1, 0, 0, 0, 1, 0, 0, 0, 1, 0, 0, 0, 0, 0, 0, 0, 1, 0, 0, 0, 0, 0, 0, 0, 0, 0, 0, 0, 0, 0, 0, 0, 1, 0, 0, 0, 0, 0, 0, 0, 0, 0, 0, 0, 0, 0, 0, 0, 0, 0, 0, 0, 0, 0, 0, 0, 0, 0, 0, 0, 0, 0, 0, 0, 0, 0, 0, 0, 0, 0, 0, 0, 0, 0, 0, 0, 1, 0, 0, 0, 0, 0, 0, 0, 1, 0, 0, 0, 1, 0, 0, 0, 0, 0, 0, 0, 0, 0, 0, 0, 1, 0, 0, 0, 1, 0, 0, 0, 0, 0, 0, 0, 1, 0, 0, 0, 0, 0, 0, 0, 0, 0, 0, 0, 0, 0, 0, 0, 0, 0, 0, 0, 1, 0, 0, 0, 1, 0, 0, 0, 1, 0, 0, 0, 1, 0, 0, 0, 1, 0, 0, 0, 1, 0, 0, 0, 0, 0, 0, 0, 1, 0, 0, 0, 1, 0, 0, 0, 1, 0, 0, 0, 0, 0, 0, 0, 1, 0, 0, 0, 0, 0, 0, 0, 0, 0, 0, 0, 0, 0, 0, 0, 0, 0, 0, 0, 1, 0, 0, 0, 1, 0, 0, 0, 0, 0, 0, 0, 1, 0, 0, 0, 0, 0, 0, 0, 0, 0, 0, 0, 0, 0, 0, 0, 1, 0, 0, 0, 0, 0, 0, 0, 0, 0, 0, 0, 0, 0, 0, 0, 0, 0, 0, 0, 0, 0, 0, 0, 0, 0, 0, 0, 0, 0, 0, 0, 1, 0, 0, 0, 1, 0, 0, 0, 1, 0, 0, 0, 0, 0, 0, 0, 1, 0, 0, 0, 0, 0, 0, 0, 0, 0, 0, 0, 0, 0, 0, 0, 1, 0, 0, 0, 0, 0, 0, 0, 0, 0, 0, 0, 0, 0, 0, 0, 0, 0, 0, 0, 0, 0, 0, 0, 0, 0, 0, 0, 0, 0, 0, 0, 0, 0, 0, 0, 1, 0, 0, 0, 1, 0, 0, 0, 0, 0, 0, 0, 1, 0, 0, 0, 0, 0, 0, 0, 0, 0, 0, 0, 0, 0, 0, 0, 1, 0, 0, 0, 0, 0, 0, 0, 0, 0, 0, 0, 0, 0, 0, 0, 0, 0, 0, 0, 0, 0, 0, 0, 0, 0, 0, 0, 0, 0, 0, 0, 1, 0, 0, 0, 1, 0, 0, 0, 1, 0, 0, 0, 0, 0, 0, 0, 1, 0, 0, 0, 0, 0, 0, 0, 0, 0, 0, 0, 0, 0, 0, 0, 1, 0, 0, 0, 0, 0, 0, 0, 0, 0, 0, 0, 0, 0, 0, 0, 0, 0, 0, 0, 0, 0, 0, 0, 0, 0, 0, 0, 0, 0, 0, 0, 1, 0, 0, 0, 0, 0, 0, 0, 0, 0, 0, 0, 0, 0, 0, 0, 0, 0, 0, 0, 0, 0, 0, 0, 0, 0, 0, 0, 0, 0, 0, 0, 0, 0, 0, 0, 0, 0, 0, 0, 0, 0, 0, 0, 0, 0, 0, 0, 0, 0, 0, 0, 0, 0, 0, 0, 0, 0, 0, 0, 0, 0, 0, 0, 1, 0, 0, 0, 0, 0, 0, 0, 0, 0, 0, 0, 0, 0, 0, 0, 0, 0, 0, 0, 0, 0, 0, 0, 0, 0, 0, 0, 0, 0, 0, 0, 0, 0, 0, 0, 0, 0, 0, 0, 0, 0, 0, 0, 0, 0, 0, 0, 0, 0, 0, 0, 0, 0, 0, 0, 0, 0, 0, 0, 0, 0, 0, 0, 0, 0, 0, 0, 0, 0, 0, 0, 0, 0, 0, 0, 1, 0, 0, 0, 0, 0, 0, 0, 1, 0, 0, 0, 1, 0, 0, 0, 0, 0, 0, 0, 0, 0, 0, 0, 1, 0, 0, 0, 1, 0, 0, 0, 0, 0, 0, 0, 1, 0, 0, 0, 0, 0, 0, 0, 0, 0, 0, 0, 0, 0, 0, 0, 0, 0, 0, 0, 1, 0, 0, 0, 1, 0, 0, 0, 1, 0, 0, 0, 1, 0, 0, 0, 1, 0, 0, 0, 1, 0, 0, 0, 0, 0, 0, 0, 1, 0, 0, 0, 1, 0, 0, 0, 1, 0, 0, 0, 0, 0, 0, 0, 1, 0, 0, 0, 0, 0, 0, 0, 0, 0, 0, 0, 0, 0, 0, 0, 0, 0, 0, 0, 1, 0, 0, 0, 1, 0, 0, 0, 0, 0, 0, 0, 1, 0, 0, 0, 0, 0, 0, 0, 0, 0, 0, 0, 0, 0, 0, 0, 1, 0, 0, 0, 0, 0, 0, 0, 0, 0, 0, 0, 0, 0, 0, 0, 0, 0, 0, 0, 0, 0, 0, 0, 0, 0, 0, 0, 0, 0, 0, 0, 1, 0, 0, 0, 1, 0, 0, 0, 1, 0, 0, 0, 0, 0, 0, 0, 1, 0, 0, 0, 0, 0, 0, 0, 0, 0, 0, 0, 0, 0, 0, 0, 1, 0, 0, 0, 0, 0, 0, 0, 0, 0, 0, 0, 0, 0, 0, 0, 0, 0, 0, 0, 0, 0, 0, 0, 0, 0, 0, 0, 0, 0, 0, 0, 0, 0, 0, 0, 1, 0, 0, 0, 1, 0, 0, 0, 0, 0, 0, 0, 1, 0, 0, 0, 0, 0, 0, 0, 0, 0, 0, 0, 0, 0, 0, 0, 1, 0, 0, 0, 0, 0, 0, 0, 0, 0, 0, 0, 0, 0, 0, 0, 0, 0, 0, 0, 0, 0, 0, 0, 0, 0, 0, 0, 0, 0, 0, 0, 1, 0, 0, 0, 1, 0, 0, 0, 1, 0, 0, 0, 0, 0, 0, 0, 1, 0, 0, 0, 0, 0, 0, 0, 0, 0, 0, 0, 0, 0, 0, 0, 1, 0, 0, 0, 0, 0, 0, 0, 0, 0, 0, 0, 0, 0, 0, 0, 0, 0, 0, 0, 0, 0, 0, 0, 0, 0, 0, 0, 0, 0, 0, 0, 1, 0, 0, 0, 0, 0, 0, 0, 0, 0, 0, 0, 0, 0, 0, 0, 0, 0, 0, 0, 0, 0, 0, 0, 0, 0, 0, 0, 0, 0, 0, 0, 0, 0, 0, 0, 0, 0, 0, 0, 0, 0, 0, 0, 0, 0, 0, 0, 0, 0, 0, 0, 0, 0, 0, 0, 0, 0, 0, 0, 0, 0, 0, 0, 1, 0, 0, 0, 0, 0, 0, 0, 0, 0, 0, 0, 0, 0, 0, 0, 0, 0, 0, 0, 0, 0, 0, 0, 0, 0, 0, 0, 0, 0, 0, 0, 0, 0, 0, 0, 0, 0, 0, 0, 0, 0, 0, 0, 0, 0, 0, 0, 0, 0, 0, 0, 0, 0, 0, 0, 0, 0, 0, 0, 0, 0, 0, 0, 0, 0, 0, 0, 1, 0, 0, 0, 1, 0, 0, 0, 0, 0, 0, 0, 1, 0, 0, 0, 0, 0, 0, 0, 0, 0, 0, 0, 0, 0, 0, 0, 1, 0, 0, 0, 0, 0, 0, 0, 0, 0, 0, 0, 0, 0, 0, 0, 0, 0, 0, 0, 0, 0, 0, 0, 0, 0, 0, 0, 0, 0, 0, 0, 1, 0, 0, 0, 1, 0, 0, 0, 1, 0, 0, 0, 0, 0, 0, 0, 1, 0, 0, 0, 0, 0, 0, 0, 0, 0, 0, 0, 0, 0, 0, 0, 1, 0, 0, 0, 0, 0, 0, 0, 0, 0, 0, 0, 0, 0, 0, 0, 0, 0, 0, 0, 0, 0, 0, 0, 0, 0, 0, 0, 0, 0, 0, 0, 1, 0, 0, 0, 0, 0, 0, 0, 0, 0, 0, 0, 0, 0, 0, 0, 0, 0, 0, 0, 0, 0, 0, 0, 0, 0, 0, 0, 0, 0, 0, 0, 0, 0, 0, 0, 0, 0, 0, 0, 0, 0, 0, 0, 0, 0, 0, 0, 0, 0, 0, 0, 0, 0, 0, 0, 0, 0, 0, 0, 0, 0, 0, 0, 1, 0, 0, 0, 0, 0, 0, 0, 0, 0, 0, 0, 0, 0, 0, 0, 0, 0, 0, 0, 0, 0, 0, 0, 0, 0, 0, 0, 0, 0, 0, 0, 0, 0, 0, 0, 0, 0, 0, 0, 0, 0, 0, 0, 0, 0, 0, 0, 0, 0, 0, 0, 0, 0, 0, 0, 0, 0, 0, 0, 0, 0, 0, 0, 1, 0, 0, 0, 0, 0, 0, 0, 0, 0, 0, 0, 0, 0, 0, 0, 0, 0, 0, 0, 0, 0, 0, 0, 0, 0, 0, 0, 0, 0, 0, 0, 0, 0, 0, 0, 0, 0, 0, 0, 0, 0, 0, 0, 0, 0, 0, 0, 0, 0, 0, 0, 0, 0, 0, 0, 0, 0, 0, 0, 0, 0, 0, 0, 1};
// _ZZ15RunGolSharedMemPjS_iiiE3buf has been demoted

.visible .entry _Z15RunGolSharedMemPjS_iii(
	.param .u64 .ptr .align 1 _Z15RunGolSharedMemPjS_iii_param_0,
	.param .u64 .ptr .align 1 _Z15RunGolSharedMemPjS_iii_param_1,
	.param .u32 _Z15RunGolSharedMemPjS_iii_param_2,
	.param .u32 _Z15RunGolSharedMemPjS_iii_param_3,
	.param .u32 _Z15RunGolSharedMemPjS_iii_param_4
)
{
	.reg .pred 	%p<34>;
	.reg .b32 	%r<220>;
	.reg .b64 	%rd<28>;
	// demoted variable
	.shared .align 4 .b8 _ZZ15RunGolSharedMemPjS_iiiE3buf[49152];
	ld.param.u64 	%rd10, [_Z15RunGolSharedMemPjS_iii_param_0];
	ld.param.u32 	%r59, [_Z15RunGolSharedMemPjS_iii_param_2];
	ld.param.u32 	%r60, [_Z15RunGolSharedMemPjS_iii_param_3];
	cvta.to.global.u64 	%rd1, %rd10;
	mov.u32 	%r1, %tid.x;
	mov.u32 	%r62, %tid.y;
	mov.u32 	%r63, %ctaid.x;
	mov.u32 	%r64, %ntid.x;
	mad.lo.s32 	%r2, %r63, %r64, %r1;
	mov.u32 	%r65, %ctaid.y;
	mov.u32 	%r66, %ntid.y;
	mad.lo.s32 	%r217, %r65, %r66, %r62;
	mov.u32 	%r67, %nctaid.x;
	mul.lo.s32 	%r4, %r64, %r67;
	mov.u32 	%r68, %nctaid.y;
	mul.lo.s32 	%r5, %r66, %r68;
	mul.lo.s32 	%r69, %r59, %r60;
	shl.b32 	%r70, %r69, 4;
	setp.gt.u32 	%p1, %r70, 98304;
	@%p1 bra 	$L__BB0_32;
	add.s32 	%r71, %r59, -1;
	shr.s32 	%r6, %r71, 5;
	add.s32 	%r7, %r6, 1;
	mad.lo.s32 	%r72, %r60, %r6, %r60;
	shl.b32 	%r73, %r72, 2;
	mov.u32 	%r216, _ZZ15RunGolSharedMemPjS_iiiE3buf;
	add.s32 	%r210, %r216, %r73;
	setp.ge.s32 	%p2, %r217, %r60;
	@%p2 bra 	$L__BB0_11;
	add.s32 	%r9, %r2, %r4;
	max.s32 	%r75, %r9, %r7;
	setp.le.s32 	%p3, %r9, %r6;
	selp.u32 	%r10, 1, 0, %p3;
	add.s32 	%r76, %r9, %r10;
	sub.s32 	%r11, %r75, %r76;
	add.s32 	%r12, %r9, %r4;
	add.s32 	%r13, %r12, %r4;
	div.u32 	%r77, %r11, %r4;
	add.s32 	%r16, %r77, %r10;
	mul.wide.s32 	%rd15, %r4, 4;
	mov.u32 	%r206, %r217;
$L__BB0_3:
	setp.gt.s32 	%p4, %r2, %r6;
	@%p4 bra 	$L__BB0_10;
	mul.lo.s32 	%r15, %r206, %r7;
	and.b32  	%r17, %r16, 3;
	setp.eq.s32 	%p5, %r17, 3;
	mov.u32 	%r207, %r2;
	@%p5 bra 	$L__BB0_8;
	add.s32 	%r78, %r2, %r15;
	mul.wide.s32 	%rd11, %r78, 4;
	add.s64 	%rd2, %rd1, %rd11;
	ld.global.u32 	%r79, [%rd2];
	shl.b32 	%r80, %r78, 2;
	mov.u32 	%r81, _ZZ15RunGolSharedMemPjS_iiiE3buf;
	add.s32 	%r18, %r81, %r80;
	st.shared.u32 	[%r18], %r79;
	setp.eq.s32 	%p6, %r17, 0;
	mov.u32 	%r207, %r9;
	@%p6 bra 	$L__BB0_8;
	add.s64 	%rd4, %rd2, %rd15;
	ld.global.u32 	%r82, [%rd4];
	shl.b32 	%r19, %r4, 2;
	add.s32 	%r20, %r18, %r19;
	st.shared.u32 	[%r20], %r82;
	setp.eq.s32 	%p7, %r17, 1;
	mov.u32 	%r207, %r12;
	@%p7 bra 	$L__BB0_8;
	add.s64 	%rd12, %rd4, %rd15;
	ld.global.u32 	%r83, [%rd12];
	add.s32 	%r84, %r20, %r19;
	st.shared.u32 	[%r84], %r83;
	mov.u32 	%r207, %r13;
$L__BB0_8:
	setp.lt.u32 	%p8, %r16, 3;
	@%p8 bra 	$L__BB0_10;
$L__BB0_9:
	add.s32 	%r85, %r207, %r15;
	mul.wide.s32 	%rd13, %r85, 4;
	add.s64 	%rd14, %rd1, %rd13;
	ld.global.u32 	%r86, [%rd14];
	shl.b32 	%r87, %r85, 2;
	mov.u32 	%r88, _ZZ15RunGolSharedMemPjS_iiiE3buf;
	add.s32 	%r89, %r88, %r87;
	st.shared.u32 	[%r89], %r86;
	add.s64 	%rd16, %rd14, %rd15;
	ld.global.u32 	%r90, [%rd16];
	shl.b32 	%r91, %r4, 2;
	add.s32 	%r92, %r89, %r91;
	st.shared.u32 	[%r92], %r90;
	add.s64 	%rd17, %rd16, %rd15;
	ld.global.u32 	%r93, [%rd17];
	add.s32 	%r94, %r92, %r91;
	st.shared.u32 	[%r94], %r93;
	add.s64 	%rd18, %rd17, %rd15;
	ld.global.u32 	%r95, [%rd18];
	add.s32 	%r96, %r94, %r91;
	st.shared.u32 	[%r96], %r95;
	add.s32 	%r207, %r91, %r207;
	setp.le.s32 	%p9, %r207, %r6;
	@%p9 bra 	$L__BB0_9;
$L__BB0_10:
	add.s32 	%r206, %r206, %r5;
	setp.lt.s32 	%p10, %r206, %r60;
	@%p10 bra 	$L__BB0_3;
$L__BB0_11:
	ld.param.u32 	%r204, [_Z15RunGolSharedMemPjS_iii_param_4];
	bar.sync 	0;
	setp.lt.s32 	%p11, %r204, 1;
	@%p11 bra 	$L__BB0_22;
	mov.u32 	%r211, _ZZ15RunGolSharedMemPjS_iiiE3buf;
	mov.b32 	%r209, 0;
$L__BB0_13:
	mov.u32 	%r216, %r210;
	setp.ge.s32 	%p12, %r217, %r60;
	@%p12 bra 	$L__BB0_21;
	mov.u32 	%r212, %r217;
$L__BB0_15:
	setp.le.s32 	%p13, %r59, %r2;
	@%p13 bra 	$L__BB0_20;
	sub.s32 	%r214, %r59, %r2;
	add.s32 	%r215, %r2, 1;
	not.b32 	%r213, %r2;
	setp.eq.s32 	%p14, %r212, 0;
	selp.b32 	%r100, %r60, %r212, %p14;
	add.s32 	%r101, %r100, -1;
	mul.lo.s32 	%r32, %r101, %r7;
	add.s32 	%r102, %r60, -1;
	setp.eq.s32 	%p15, %r212, %r102;
	add.s32 	%r103, %r212, 1;
	selp.b32 	%r104, 0, %r103, %p15;
	mul.lo.s32 	%r33, %r104, %r7;
$L__BB0_17:
	setp.ne.s32 	%p16, %r1, 0;
	@%p16 bra 	$L__BB0_19;
	add.s32 	%r105, %r215, -1;
	shr.s32 	%r106, %r105, 5;
	mul.lo.s32 	%r107, %r212, %r7;
	add.s32 	%r108, %r106, %r107;
	and.b32  	%r109, %r105, 31;
	shl.b32 	%r110, %r108, 2;
	add.s32 	%r111, %r211, %r110;
	ld.shared.u32 	%r112, [%r111];
	setp.eq.s32 	%p17, %r213, -1;
	selp.b32 	%r113, %r59, %r105, %p17;
	add.s32 	%r114, %r113, -1;
	shr.s32 	%r115, %r114, 5;
	and.b32  	%r116, %r114, 31;
	add.s32 	%r117, %r115, %r32;
	shl.b32 	%r118, %r117, 2;
	add.s32 	%r119, %r211, %r118;
	ld.shared.u32 	%r120, [%r119];
	add.s32 	%r121, %r106, %r32;
	shl.b32 	%r122, %r121, 2;
	add.s32 	%r123, %r211, %r122;
	ld.shared.u32 	%r124, [%r123];
	setp.eq.s32 	%p18, %r214, 1;
	selp.b32 	%r125, 0, %r215, %p18;
	shr.s32 	%r126, %r125, 5;
	and.b32  	%r127, %r125, 31;
	add.s32 	%r128, %r126, %r32;
	shl.b32 	%r129, %r128, 2;
	add.s32 	%r130, %r211, %r129;
	ld.shared.u32 	%r131, [%r130];
	add.s32 	%r132, %r126, %r107;
	shl.b32 	%r133, %r132, 2;
	add.s32 	%r134, %r211, %r133;
	ld.shared.u32 	%r135, [%r134];
	add.s32 	%r136, %r126, %r33;
	shl.b32 	%r137, %r136, 2;
	add.s32 	%r138, %r211, %r137;
	ld.shared.u32 	%r139, [%r138];
	add.s32 	%r140, %r106, %r33;
	shl.b32 	%r141, %r140, 2;
	add.s32 	%r142, %r211, %r141;
	ld.shared.u32 	%r143, [%r142];
	add.s32 	%r144, %r115, %r33;
	shl.b32 	%r145, %r144, 2;
	add.s32 	%r146, %r211, %r145;
	ld.shared.u32 	%r147, [%r146];
	add.s32 	%r148, %r115, %r107;
	shl.b32 	%r149, %r148, 2;
	add.s32 	%r150, %r211, %r149;
	ld.shared.u32 	%r151, [%r150];
	shr.u32 	%r152, %r151, %r116;
	and.b32  	%r153, %r152, 1;
	shr.u32 	%r154, %r147, %r116;
	and.b32  	%r155, %r154, 1;
	shr.u32 	%r156, %r143, %r109;
	and.b32  	%r157, %r156, 1;
	shr.u32 	%r158, %r139, %r127;
	and.b32  	%r159, %r158, 1;
	shr.u32 	%r160, %r135, %r127;
	and.b32  	%r161, %r160, 1;
	shr.u32 	%r162, %r131, %r127;
	and.b32  	%r163, %r162, 1;
	shr.u32 	%r164, %r124, %r109;
	and.b32  	%r165, %r164, 1;
	shr.u32 	%r166, %r120, %r116;
	and.b32  	%r167, %r166, 1;
	add.s32 	%r168, %r165, %r167;
	add.s32 	%r169, %r168, %r163;
	add.s32 	%r170, %r169, %r161;
	add.s32 	%r171, %r170, %r159;
	add.s32 	%r172, %r171, %r157;
	add.s32 	%r173, %r172, %r155;
	add.s32 	%r174, %r173, %r153;
	and.b32  	%r175, %r174, -2;
	setp.eq.s32 	%p19, %r175, 2;
	setp.eq.s32 	%p20, %r174, 3;
	shr.u32 	%r176, %r112, %r109;
	and.b32  	%r177, %r176, 1;
	setp.eq.b32 	%p21, %r177, 1;
	selp.u32 	%r178, -1, 0, %p20;
	selp.u32 	%r179, -1, 0, %p19;
	selp.b32 	%r180, %r179, %r178, %p21;
	and.b32  	%r181, %r180, 1;
	add.s32 	%r182, %r216, %r110;
	st.shared.u32 	[%r182], %r181;
$L__BB0_19:
	add.s32 	%r215, %r215, %r4;
	add.s32 	%r183, %r215, -1;
	sub.s32 	%r214, %r214, %r4;
	sub.s32 	%r213, %r213, %r4;
	setp.lt.s32 	%p22, %r183, %r59;
	@%p22 bra 	$L__BB0_17;
$L__BB0_20:
	add.s32 	%r212, %r212, %r5;
	setp.lt.s32 	%p23, %r212, %r60;
	@%p23 bra 	$L__BB0_15;
$L__BB0_21:
	ld.param.u32 	%r205, [_Z15RunGolSharedMemPjS_iii_param_4];
	bar.sync 	0;
	add.s32 	%r209, %r209, 1;
	setp.ne.s32 	%p24, %r209, %r205;
	mov.u32 	%r210, %r211;
	mov.u32 	%r211, %r216;
	@%p24 bra 	$L__BB0_13;
$L__BB0_22:
	setp.ge.s32 	%p25, %r217, %r60;
	bar.sync 	0;
	@%p25 bra 	$L__BB0_32;
	add.s32 	%r43, %r2, %r4;
	max.s32 	%r184, %r43, %r7;
	setp.le.s32 	%p26, %r43, %r6;
	selp.u32 	%r44, 1, 0, %p26;
	add.s32 	%r185, %r43, %r44;
	sub.s32 	%r45, %r184, %r185;
	add.s32 	%r46, %r43, %r4;
	add.s32 	%r47, %r46, %r4;
	div.u32 	%r186, %r45, %r4;
	add.s32 	%r50, %r186, %r44;
	mul.wide.s32 	%rd23, %r4, 4;
$L__BB0_24:
	setp.gt.s32 	%p27, %r2, %r6;
	@%p27 bra 	$L__BB0_31;
	ld.param.u64 	%rd27, [_Z15RunGolSharedMemPjS_iii_param_1];
	cvta.to.global.u64 	%rd5, %rd27;
	mul.lo.s32 	%r49, %r217, %r7;
	and.b32  	%r51, %r50, 3;
	setp.eq.s32 	%p28, %r51, 3;
	mov.u32 	%r218, %r2;
	@%p28 bra 	$L__BB0_29;
	add.s32 	%r187, %r2, %r49;
	shl.b32 	%r188, %r187, 2;
	add.s32 	%r52, %r216, %r188;
	ld.shared.u32 	%r189, [%r52];
	mul.wide.s32 	%rd19, %r187, 4;
	add.s64 	%rd6, %rd5, %rd19;
	st.global.u32 	[%rd6], %r189;
	setp.eq.s32 	%p29, %r51, 0;
	mov.u32 	%r218, %r43;
	@%p29 bra 	$L__BB0_29;
	shl.b32 	%r53, %r4, 2;
	add.s32 	%r54, %r52, %r53;
	ld.shared.u32 	%r190, [%r54];
	add.s64 	%rd8, %rd6, %rd23;
	st.global.u32 	[%rd8], %r190;
	setp.eq.s32 	%p30, %r51, 1;
	mov.u32 	%r218, %r46;
	@%p30 bra 	$L__BB0_29;
	add.s32 	%r191, %r54, %r53;
	ld.shared.u32 	%r192, [%r191];
	add.s64 	%rd20, %rd8, %rd23;
	st.global.u32 	[%rd20], %r192;
	mov.u32 	%r218, %r47;
$L__BB0_29:
	setp.lt.u32 	%p31, %r50, 3;
	@%p31 bra 	$L__BB0_31;
$L__BB0_30:
	add.s32 	%r193, %r218, %r49;
	shl.b32 	%r194, %r193, 2;
	add.s32 	%r195, %r216, %r194;
	ld.shared.u32 	%r196, [%r195];
	mul.wide.s32 	%rd21, %r193, 4;
	add.s64 	%rd22, %rd5, %rd21;
	st.global.u32 	[%rd22], %r196;
	shl.b32 	%r197, %r4, 2;
	add.s32 	%r198, %r195, %r197;
	ld.shared.u32 	%r199, [%r198];
	add.s64 	%rd24, %rd22, %rd23;
	st.global.u32 	[%rd24], %r199;
	add.s32 	%r200, %r198, %r197;
	ld.shared.u32 	%r201, [%r200];
	add.s64 	%rd25, %rd24, %rd23;
	st.global.u32 	[%rd25], %r201;
	add.s32 	%r202, %r200, %r197;
	ld.shared.u32 	%r203, [%r202];
	add.s64 	%rd26, %rd25, %rd23;
	st.global.u32 	[%rd26], %r203;
	add.s32 	%r218, %r197, %r218;
	setp.le.s32 	%p32, %r218, %r6;
	@%p32 bra 	$L__BB0_30;
$L__BB0_31:
	add.s32 	%r217, %r217, %r5;
	setp.lt.s32 	%p33, %r217, %r60;
	@%p33 bra 	$L__BB0_24;
$L__BB0_32:
	ret;

}
	// .globl	_Z6RunGoLPjS_ii
.visible .entry _Z6RunGoLPjS_ii(
	.param .u64 .ptr .align 1 _Z6RunGoLPjS_ii_param_0,
	.param .u64 .ptr .align 1 _Z6RunGoLPjS_ii_param_1,
	.param .u32 _Z6RunGoLPjS_ii_param_2,
	.param .u32 _Z6RunGoLPjS_ii_param_3
)
{
	.reg .pred 	%p<14>;
	.reg .b32 	%r<258>;
	.reg .b64 	%rd<47>;

	ld.param.u64 	%rd2, [_Z6RunGoLPjS_ii_param_0];
	ld.param.u64 	%rd3, [_Z6RunGoLPjS_ii_param_1];
	ld.param.u32 	%r54, [_Z6RunGoLPjS_ii_param_2];
	ld.param.u32 	%r53, [_Z6RunGoLPjS_ii_param_3];
	mov.u32 	%r55, %tid.x;
	mov.u32 	%r56, %ctaid.x;
	mov.u32 	%r57, %ntid.x;
	mad.lo.s32 	%r1, %r56, %r57, %r55;
	mov.u32 	%r58, %tid.y;
	mov.u32 	%r59, %ctaid.y;
	mov.u32 	%r60, %ntid.y;
	mad.lo.s32 	%r61, %r59, %r60, %r58;
	add.s32 	%r62, %r54, -1;
	shr.s32 	%r3, %r62, 5;
	add.s32 	%r4, %r3, 1;
	max.s32 	%r63, %r1, %r61;
	setp.ge.s32 	%p1, %r63, %r54;
	@%p1 bra 	$L__BB1_24;
	cvta.to.global.u64 	%rd1, %rd2;
	add.s32 	%r5, %r61, -1;
	setp.lt.s32 	%p2, %r1, 1;
	@%p2 bra 	$L__BB1_3;
	add.s32 	%r64, %r1, -1;
	rem.s32 	%r244, %r64, %r4;
	bra.uni 	$L__BB1_4;
$L__BB1_3:
	add.s32 	%r244, %r3, %r1;
$L__BB1_4:
	setp.eq.s32 	%p3, %r61, 0;
	@%p3 bra 	$L__BB1_6;
	rem.s32 	%r245, %r5, %r53;
	bra.uni 	$L__BB1_7;
$L__BB1_6:
	add.s32 	%r245, %r53, %r5;
$L__BB1_7:
	mul.lo.s32 	%r12, %r245, %r4;
	add.s32 	%r65, %r12, %r244;
	mul.wide.s32 	%rd4, %r65, 4;
	add.s64 	%rd5, %rd1, %rd4;
	ld.global.u32 	%r13, [%rd5];
	setp.lt.s32 	%p4, %r1, 0;
	@%p4 bra 	$L__BB1_9;
	rem.s32 	%r246, %r1, %r4;
	bra.uni 	$L__BB1_10;
$L__BB1_9:
	add.s32 	%r246, %r4, %r1;
$L__BB1_10:
	add.s32 	%r66, %r246, %r12;
	mul.wide.s32 	%rd6, %r66, 4;
	add.s64 	%rd7, %rd1, %rd6;
	ld.global.u32 	%r17, [%rd7];
	add.s32 	%r18, %r1, 1;
	setp.lt.s32 	%p5, %r1, -1;
	@%p5 bra 	$L__BB1_12;
	rem.s32 	%r247, %r18, %r4;
	bra.uni 	$L__BB1_13;
$L__BB1_12:
	add.s32 	%r247, %r4, %r18;
$L__BB1_13:
	add.s32 	%r68, %r247, %r12;
	mul.wide.s32 	%rd8, %r68, 4;
	add.s64 	%rd9, %rd1, %rd8;
	ld.global.u32 	%r22, [%rd9];
	rem.s32 	%r69, %r61, %r53;
	mul.lo.s32 	%r70, %r69, %r4;
	add.s32 	%r71, %r70, %r244;
	mul.wide.s32 	%rd10, %r71, 4;
	add.s64 	%rd11, %rd1, %rd10;
	ld.global.u32 	%r23, [%rd11];
	add.s32 	%r72, %r70, %r246;
	mul.wide.s32 	%rd12, %r72, 4;
	add.s64 	%rd13, %rd1, %rd12;
	ld.global.u32 	%r24, [%rd13];
	add.s32 	%r73, %r70, %r247;
	mul.wide.s32 	%rd14, %r73, 4;
	add.s64 	%rd15, %rd1, %rd14;
	ld.global.u32 	%r25, [%rd15];
	add.s32 	%r74, %r61, 1;
	rem.s32 	%r75, %r74, %r53;
	mul.lo.s32 	%r76, %r75, %r4;
	add.s32 	%r77, %r76, %r244;
	mul.wide.s32 	%rd16, %r77, 4;
	add.s64 	%rd17, %rd1, %rd16;
	ld.global.u32 	%r26, [%rd17];
	add.s32 	%r78, %r76, %r246;
	mul.wide.s32 	%rd18, %r78, 4;
	add.s64 	%rd19, %rd1, %rd18;
	ld.global.u32 	%r27, [%rd19];
	add.s32 	%r79, %r76, %r247;
	mul.wide.s32 	%rd20, %r79, 4;
	add.s64 	%rd21, %rd1, %rd20;
	ld.global.u32 	%r28, [%rd21];
	setp.eq.s32 	%p6, %r3, %r1;
	and.b32  	%r80, %r54, 31;
	add.s32 	%r255, %r80, -1;
	selp.b32 	%r30, %r255, 31, %p6;
	setp.lt.s32 	%p7, %r30, 2;
	mov.b32 	%r257, 0;
	@%p7 bra 	$L__BB1_23;
	add.s32 	%r31, %r30, -1;
	add.s32 	%r249, %r30, -2;
	and.b32  	%r33, %r31, 3;
	setp.lt.u32 	%p8, %r249, 3;
	mov.b32 	%r257, 0;
	@%p8 bra 	$L__BB1_18;
	and.b32  	%r84, %r31, -4;
	neg.s32 	%r248, %r84;
	mov.b32 	%r257, 0;
	mov.u64 	%rd23, lookUp;
$L__BB1_16:
	.pragma "nounroll";
	add.s32 	%r85, %r249, 1;
	add.s32 	%r86, %r249, -3;
	shr.u32 	%r87, %r17, %r249;
	shl.b32 	%r88, %r87, 6;
	and.b32  	%r89, %r88, 448;
	shr.u32 	%r90, %r24, %r249;
	shl.b32 	%r91, %r90, 3;
	and.b32  	%r92, %r91, 56;
	shr.u32 	%r93, %r27, %r249;
	and.b32  	%r94, %r93, 7;
	or.b32  	%r95, %r92, %r94;
	or.b32  	%r96, %r95, %r89;
	mul.wide.u32 	%rd22, %r96, 4;
	add.s64 	%rd24, %rd23, %rd22;
	ld.const.u32 	%r97, [%rd24];
	shl.b32 	%r98, %r97, %r85;
	add.s32 	%r99, %r98, %r257;
	add.s32 	%r100, %r249, -1;
	shr.u32 	%r101, %r17, %r100;
	shl.b32 	%r102, %r101, 6;
	and.b32  	%r103, %r102, 448;
	shr.u32 	%r104, %r24, %r100;
	shl.b32 	%r105, %r104, 3;
	and.b32  	%r106, %r105, 56;
	shr.u32 	%r107, %r27, %r100;
	and.b32  	%r108, %r107, 7;
	or.b32  	%r109, %r106, %r108;
	or.b32  	%r110, %r109, %r103;
	mul.wide.u32 	%rd25, %r110, 4;
	add.s64 	%rd26, %rd23, %rd25;
	ld.const.u32 	%r111, [%rd26];
	shl.b32 	%r112, %r111, %r249;
	add.s32 	%r113, %r112, %r99;
	add.s32 	%r114, %r249, -2;
	shr.u32 	%r115, %r17, %r114;
	shl.b32 	%r116, %r115, 6;
	and.b32  	%r117, %r116, 448;
	shr.u32 	%r118, %r24, %r114;
	shl.b32 	%r119, %r118, 3;
	and.b32  	%r120, %r119, 56;
	shr.u32 	%r121, %r27, %r114;
	and.b32  	%r122, %r121, 7;
	or.b32  	%r123, %r120, %r122;
	or.b32  	%r124, %r123, %r117;
	mul.wide.u32 	%rd27, %r124, 4;
	add.s64 	%rd28, %rd23, %rd27;
	ld.const.u32 	%r125, [%rd28];
	shl.b32 	%r126, %r125, %r100;
	add.s32 	%r127, %r126, %r113;
	shr.u32 	%r128, %r17, %r86;
	shl.b32 	%r129, %r128, 6;
	and.b32  	%r130, %r129, 448;
	shr.u32 	%r131, %r24, %r86;
	shl.b32 	%r132, %r131, 3;
	and.b32  	%r133, %r132, 56;
	shr.u32 	%r134, %r27, %r86;
	and.b32  	%r135, %r134, 7;
	or.b32  	%r136, %r133, %r135;
	or.b32  	%r137, %r136, %r130;
	mul.wide.u32 	%rd29, %r137, 4;
	add.s64 	%rd30, %rd23, %rd29;
	ld.const.u32 	%r138, [%rd30];
	shl.b32 	%r139, %r138, %r114;
	add.s32 	%r257, %r139, %r127;
	add.s32 	%r249, %r249, -4;
	add.s32 	%r248, %r248, 4;
	setp.ne.s32 	%p9, %r248, 0;
	@%p9 bra 	$L__BB1_16;
	add.s32 	%r255, %r249, 2;
$L__BB1_18:
	setp.eq.s32 	%p10, %r33, 0;
	@%p10 bra 	$L__BB1_23;
	setp.eq.s32 	%p11, %r33, 1;
	@%p11 bra 	$L__BB1_21;
	add.s32 	%r141, %r255, -1;
	add.s32 	%r45, %r255, -2;
	shr.u32 	%r142, %r17, %r45;
	shl.b32 	%r143, %r142, 6;
	and.b32  	%r144, %r143, 448;
	shr.u32 	%r145, %r24, %r45;
	shl.b32 	%r146, %r145, 3;
	and.b32  	%r147, %r146, 56;
	shr.u32 	%r148, %r27, %r45;
	and.b32  	%r149, %r148, 7;
	or.b32  	%r150, %r147, %r149;
	or.b32  	%r151, %r150, %r144;
	mul.wide.u32 	%rd31, %r151, 4;
	mov.u64 	%rd32, lookUp;
	add.s64 	%rd33, %rd32, %rd31;
	ld.const.u32 	%r152, [%rd33];
	shl.b32 	%r153, %r152, %r141;
	add.s32 	%r154, %r153, %r257;
	add.s32 	%r155, %r255, -3;
	shr.u32 	%r156, %r17, %r155;
	shl.b32 	%r157, %r156, 6;
	and.b32  	%r158, %r157, 448;
	shr.u32 	%r159, %r24, %r155;
	shl.b32 	%r160, %r159, 3;
	and.b32  	%r161, %r160, 56;
	shr.u32 	%r162, %r27, %r155;
	and.b32  	%r163, %r162, 7;
	or.b32  	%r164, %r161, %r163;
	or.b32  	%r165, %r164, %r158;
	mul.wide.u32 	%rd34, %r165, 4;
	add.s64 	%rd35, %rd32, %rd34;
	ld.const.u32 	%r166, [%rd35];
	shl.b32 	%r167, %r166, %r45;
	add.s32 	%r257, %r167, %r154;
	mov.u32 	%r255, %r45;
$L__BB1_21:
	and.b32  	%r168, %r31, 1;
	setp.eq.b32 	%p12, %r168, 1;
	not.pred 	%p13, %p12;
	@%p13 bra 	$L__BB1_23;
	add.s32 	%r169, %r255, -1;
	add.s32 	%r170, %r255, -2;
	shr.u32 	%r171, %r17, %r170;
	shl.b32 	%r172, %r171, 6;
	and.b32  	%r173, %r172, 448;
	shr.u32 	%r174, %r24, %r170;
	shl.b32 	%r175, %r174, 3;
	and.b32  	%r176, %r175, 56;
	shr.u32 	%r177, %r27, %r170;
	and.b32  	%r178, %r177, 7;
	or.b32  	%r179, %r176, %r178;
	or.b32  	%r180, %r179, %r173;
	mul.wide.u32 	%rd36, %r180, 4;
	mov.u64 	%rd37, lookUp;
	add.s64 	%rd38, %rd37, %rd36;
	ld.const.u32 	%r181, [%rd38];
	shl.b32 	%r182, %r181, %r169;
	add.s32 	%r257, %r182, %r257;
$L__BB1_23:
	shl.b32 	%r183, %r17, 7;
	and.b32  	%r184, %r183, 384;
	shr.u32 	%r185, %r22, %r30;
	shl.b32 	%r186, %r185, 6;
	and.b32  	%r187, %r186, 64;
	or.b32  	%r188, %r184, %r187;
	shl.b32 	%r189, %r24, 4;
	and.b32  	%r190, %r189, 32;
	and.b32  	%r191, %r189, 16;
	shr.u32 	%r192, %r25, %r30;
	shl.b32 	%r193, %r192, 3;
	and.b32  	%r194, %r193, 8;
	shl.b32 	%r195, %r27, 1;
	and.b32  	%r196, %r195, 4;
	and.b32  	%r197, %r195, 2;
	shr.u32 	%r198, %r28, %r30;
	and.b32  	%r199, %r198, 1;
	or.b32  	%r200, %r188, %r191;
	or.b32  	%r201, %r200, %r190;
	or.b32  	%r202, %r201, %r194;
	or.b32  	%r203, %r202, %r197;
	or.b32  	%r204, %r203, %r196;
	add.s32 	%r205, %r204, %r199;
	mul.wide.u32 	%rd39, %r205, 4;
	mov.u64 	%rd40, lookUp;
	add.s64 	%rd41, %rd40, %rd39;
	ld.const.u32 	%r206, [%rd41];
	add.s32 	%r207, %r206, %r257;
	shl.b32 	%r208, %r13, 8;
	and.b32  	%r209, %r208, 256;
	shr.u32 	%r210, %r17, %r30;
	shl.b32 	%r211, %r210, 7;
	and.b32  	%r212, %r211, 128;
	or.b32  	%r213, %r212, %r209;
	add.s32 	%r214, %r30, -1;
	shr.u32 	%r215, %r17, %r214;
	shl.b32 	%r216, %r215, 6;
	and.b32  	%r217, %r216, 64;
	or.b32  	%r218, %r213, %r217;
	shl.b32 	%r219, %r23, 5;
	and.b32  	%r220, %r219, 32;
	or.b32  	%r221, %r218, %r220;
	shr.u32 	%r222, %r24, %r30;
	shl.b32 	%r223, %r222, 4;
	and.b32  	%r224, %r223, 16;
	or.b32  	%r225, %r221, %r224;
	shr.u32 	%r226, %r24, %r214;
	shl.b32 	%r227, %r226, 3;
	and.b32  	%r228, %r227, 8;
	or.b32  	%r229, %r225, %r228;
	shl.b32 	%r230, %r26, 2;
	and.b32  	%r231, %r230, 4;
	or.b32  	%r232, %r229, %r231;
	shr.u32 	%r233, %r27, %r30;
	shl.b32 	%r234, %r233, 1;
	and.b32  	%r235, %r234, 2;
	shr.u32 	%r236, %r27, %r214;
	and.b32  	%r237, %r236, 1;
	add.s32 	%r238, %r232, %r237;
	add.s32 	%r239, %r238, %r235;
	mul.wide.u32 	%rd42, %r239, 4;
	add.s64 	%rd43, %rd40, %rd42;
	ld.const.u32 	%r240, [%rd43];
	shl.b32 	%r241, %r240, %r30;
	add.s32 	%r242, %r207, %r241;
	mad.lo.s32 	%r243, %r4, %r61, %r1;
	cvta.to.global.u64 	%rd44, %rd3;
	mul.wide.s32 	%rd45, %r243, 4;
	add.s64 	%rd46, %rd44, %rd45;
	st.global.u32 	[%rd46], %r242;
$L__BB1_24:
	ret;

}


// ===== COMPILED SASS (sm_100) =====

	.target	sm_100

	.elftype	@"ET_EXEC"


//--------------------- .note.nv.tkinfo           --------------------------
	.section	.note.nv.tkinfo,"",@"SHT_NOTE"
	.sectionflags	@"SHF_NOTE_NV_TKINFO"
	.tkinfo
        /*0018*/ 	.word	0x00000002
        /*0030*/ 	.string	""
        /*0030*/ 	.string	"ptxas"
        /*0030*/ 	.string	"Cuda compilation tools, release 13.0, V13.0.88"
        /*0030*/ 	.string	"Build cuda_13.0.r13.0/compiler.36424714_0"
        /*0030*/ 	.string	"-arch sm_100 -m 64 "



//--------------------- .note.nv.cuinfo           --------------------------
	.section	.note.nv.cuinfo,"",@"SHT_NOTE"
	.sectionflags	@"SHF_NOTE_NV_CUINFO"
        /*0018*/ 	.short	0x0002
        /*001a*/ 	.short	0x0064
        /*001c*/ 	.short	0x0082
	.zero		2


//--------------------- .nv.info                  --------------------------
	.section	.nv.info,"",@"SHT_CUDA_INFO"
	.align	4


	//----- nvinfo : EIATTR_REGCOUNT
	.align		4
        /*0000*/ 	.byte	0x04, 0x2f
        /*0002*/ 	.short	(.L_2 - .L_1)
	.align		4
.L_1:
        /*0004*/ 	.word	index@(_Z15RunGolSharedMemPjS_iii)
        /*0008*/ 	.word	0x00000020


	//----- nvinfo : EIATTR_FRAME_SIZE
	.align		4
.L_2:
        /*000c*/ 	.byte	0x04, 0x11
        /*000e*/ 	.short	(.L_4 - .L_3)
	.align		4
.L_3:
        /*0010*/ 	.word	index@(_Z15RunGolSharedMemPjS_iii)
        /*0014*/ 	.word	0x00000000


	//----- nvinfo : EIATTR_REGCOUNT
	.align		4
.L_4:
        /*0018*/ 	.byte	0x04, 0x2f
        /*001a*/ 	.short	(.L_6 - .L_5)
	.align		4
.L_5:
        /*001c*/ 	.word	index@(_Z6RunGoLPjS_ii)
        /*0020*/ 	.word	0x0000001e


	//----- nvinfo : EIATTR_FRAME_SIZE
	.align		4
.L_6:
        /*0024*/ 	.byte	0x04, 0x11
        /*0026*/ 	.short	(.L_8 - .L_7)
	.align		4
.L_7:
        /*0028*/ 	.word	index@(_Z6RunGoLPjS_ii)
        /*002c*/ 	.word	0x00000000


	//----- nvinfo : EIATTR_MIN_STACK_SIZE
	.align		4
.L_8:
        /*0030*/ 	.byte	0x04, 0x12
        /*0032*/ 	.short	(.L_10 - .L_9)
	.align		4
.L_9:
        /*0034*/ 	.word	index@(_Z6RunGoLPjS_ii)
        /*0038*/ 	.word	0x00000000


	//----- nvinfo : EIATTR_MIN_STACK_SIZE
	.align		4
.L_10:
        /*003c*/ 	.byte	0x04, 0x12
        /*003e*/ 	.short	(.L_12 - .L_11)
	.align		4
.L_11:
        /*0040*/ 	.word	index@(_Z15RunGolSharedMemPjS_iii)
        /*0044*/ 	.word	0x00000000
.L_12:


//--------------------- .nv.compat                --------------------------
	.section	.nv.compat,"",@"SHT_CUDA_COMPAT_INFO"
	.align	4
        /*0000*/ 	.byte	0x02, 0x09, 0x00, 0x00, 0x02, 0x02, 0x01, 0x00, 0x02, 0x05, 0x05, 0x00, 0x03, 0x07, 0x01, 0x01
        /*0010*/ 	.byte	0x02, 0x03, 0x00, 0x00, 0x02, 0x06, 0x01, 0x00, 0x04, 0x0b, 0x08, 0x00, 0x09, 0x00, 0x00, 0x00
        /*0020*/ 	.byte	0x00, 0x00, 0x00, 0x00


//--------------------- .nv.info._Z6RunGoLPjS_ii  --------------------------
	.section	.nv.info._Z6RunGoLPjS_ii,"",@"SHT_CUDA_INFO"
	.sectionflags	@""
	.align	4


	//----- nvinfo : EIATTR_CUDA_API_VERSION
	.align		4
        /*0000*/ 	.byte	0x04, 0x37
        /*0002*/ 	.short	(.L_14 - .L_13)
.L_13:
        /*0004*/ 	.word	0x00000082


	//----- nvinfo : EIATTR_KPARAM_INFO
	.align		4
.L_14:
        /*0008*/ 	.byte	0x04, 0x17
        /*000a*/ 	.short	(.L_16 - .L_15)
.L_15:
        /*000c*/ 	.word	0x00000000
        /*0010*/ 	.short	0x0003
        /*0012*/ 	.short	0x0014
        /*0014*/ 	.byte	0x00, 0xf0, 0x11, 0x00


	//----- nvinfo : EIATTR_KPARAM_INFO
	.align		4
.L_16:
        /*0018*/ 	.byte	0x04, 0x17
        /*001a*/ 	.short	(.L_18 - .L_17)
.L_17:
        /*001c*/ 	.word	0x00000000
        /*0020*/ 	.short	0x0002
        /*0022*/ 	.short	0x0010
        /*0024*/ 	.byte	0x00, 0xf0, 0x11, 0x00


	//----- nvinfo : EIATTR_KPARAM_INFO
	.align		4
.L_18:
        /*0028*/ 	.byte	0x04, 0x17
        /*002a*/ 	.short	(.L_20 - .L_19)
.L_19:
        /*002c*/ 	.word	0x00000000
        /*0030*/ 	.short	0x0001
        /*0032*/ 	.short	0x0008
        /*0034*/ 	.byte	0x00, 0xf5, 0x21, 0x00


	//----- nvinfo : EIATTR_KPARAM_INFO
	.align		4
.L_20:
        /*0038*/ 	.byte	0x04, 0x17
        /*003a*/ 	.short	(.L_22 - .L_21)
.L_21:
        /*003c*/ 	.word	0x00000000
        /*0040*/ 	.short	0x0000
        /*0042*/ 	.short	0x0000
        /*0044*/ 	.byte	0x00, 0xf5, 0x21, 0x00


	//----- nvinfo : EIATTR_SPARSE_MMA_MASK
	.align		4
.L_22:
        /*0048*/ 	.byte	0x03, 0x50
        /*004a*/ 	.short	0x0000


	//----- nvinfo : EIATTR_MAXREG_COUNT
	.align		4
        /*004c*/ 	.byte	0x03, 0x1b
        /*004e*/ 	.short	0x00ff


	//----- nvinfo : EIATTR_MERCURY_ISA_VERSION
	.align		4
        /*0050*/ 	.byte	0x03, 0x5f
        /*0052*/ 	.short	0x0101


	//----- nvinfo : EIATTR_VRC_CTA_INIT_COUNT
	.align		4
        /*0054*/ 	.byte	0x02, 0x4a
	.zero		1
	.zero		1


	//----- nvinfo : EIATTR_EXIT_INSTR_OFFSETS
	.align		4
        /*0058*/ 	.byte	0x04, 0x1c
        /*005a*/ 	.short	(.L_24 - .L_23)


	//   ....[0]....
.L_23:
        /*005c*/ 	.word	0x000000c0


	//   ....[1]....
        /*0060*/ 	.word	0x00001820


	//----- nvinfo : EIATTR_CRS_STACK_SIZE
	.align		4
.L_24:
        /*0064*/ 	.byte	0x04, 0x1e
        /*0066*/ 	.short	(.L_26 - .L_25)
.L_25:
        /*0068*/ 	.word	0x00000000


	//----- nvinfo : EIATTR_CBANK_PARAM_SIZE
	.align		4
.L_26:
        /*006c*/ 	.byte	0x03, 0x19
        /*006e*/ 	.short	0x0018


	//----- nvinfo : EIATTR_PARAM_CBANK
	.align		4
        /*0070*/ 	.byte	0x04, 0x0a
        /*0072*/ 	.short	(.L_28 - .L_27)
	.align		4
.L_27:
        /*0074*/ 	.word	index@(.nv.constant0._Z6RunGoLPjS_ii)
        /*0078*/ 	.short	0x0380
        /*007a*/ 	.short	0x0018


	//----- nvinfo : EIATTR_SW_WAR
	.align		4
.L_28:
        /*007c*/ 	.byte	0x04, 0x36
        /*007e*/ 	.short	(.L_30 - .L_29)
.L_29:
        /*0080*/ 	.word	0x00000008
.L_30:


//--------------------- .nv.info._Z15RunGolSharedMemPjS_iii --------------------------
	.section	.nv.info._Z15RunGolSharedMemPjS_iii,"",@"SHT_CUDA_INFO"
	.sectionflags	@""
	.align	4


	//----- nvinfo : EIATTR_CUDA_API_VERSION
	.align		4
        /*0000*/ 	.byte	0x04, 0x37
        /*0002*/ 	.short	(.L_32 - .L_31)
.L_31:
        /*0004*/ 	.word	0x00000082


	//----- nvinfo : EIATTR_KPARAM_INFO
	.align		4
.L_32:
        /*0008*/ 	.byte	0x04, 0x17
        /*000a*/ 	.short	(.L_34 - .L_33)
.L_33:
        /*000c*/ 	.word	0x00000000
        /*0010*/ 	.short	0x0004
        /*0012*/ 	.short	0x0018
        /*0014*/ 	.byte	0x00, 0xf0, 0x11, 0x00


	//----- nvinfo : EIATTR_KPARAM_INFO
	.align		4
.L_34:
        /*0018*/ 	.byte	0x04, 0x17
        /*001a*/ 	.short	(.L_36 - .L_35)
.L_35:
        /*001c*/ 	.word	0x00000000
        /*0020*/ 	.short	0x0003
        /*0022*/ 	.short	0x0014
        /*0024*/ 	.byte	0x00, 0xf0, 0x11, 0x00


	//----- nvinfo : EIATTR_KPARAM_INFO
	.align		4
.L_36:
        /*0028*/ 	.byte	0x04, 0x17
        /*002a*/ 	.short	(.L_38 - .L_37)
.L_37:
        /*002c*/ 	.word	0x00000000
        /*0030*/ 	.short	0x0002
        /*0032*/ 	.short	0x0010
        /*0034*/ 	.byte	0x00, 0xf0, 0x11, 0x00


	//----- nvinfo : EIATTR_KPARAM_INFO
	.align		4
.L_38:
        /*0038*/ 	.byte	0x04, 0x17
        /*003a*/ 	.short	(.L_40 - .L_39)
.L_39:
        /*003c*/ 	.word	0x00000000
        /*0040*/ 	.short	0x0001
        /*0042*/ 	.short	0x0008
        /*0044*/ 	.byte	0x00, 0xf5, 0x21, 0x00


	//----- nvinfo : EIATTR_KPARAM_INFO
	.align		4
.L_40:
        /*0048*/ 	.byte	0x04, 0x17
        /*004a*/ 	.short	(.L_42 - .L_41)
.L_41:
        /*004c*/ 	.word	0x00000000
        /*0050*/ 	.short	0x0000
        /*0052*/ 	.short	0x0000
        /*0054*/ 	.byte	0x00, 0xf5, 0x21, 0x00


	//----- nvinfo : EIATTR_SPARSE_MMA_MASK
	.align		4
.L_42:
        /*0058*/ 	.byte	0x03, 0x50
        /*005a*/ 	.short	0x0000


	//----- nvinfo : EIATTR_MAXREG_COUNT
	.align		4
        /*005c*/ 	.byte	0x03, 0x1b
        /*005e*/ 	.short	0x00ff


	//----- nvinfo : EIATTR_NUM_BARRIERS
	.align		4
        /*0060*/ 	.byte	0x02, 0x4c
        /*0062*/ 	.byte	0x01
	.zero		1


	//----- nvinfo : EIATTR_MERCURY_ISA_VERSION
	.align		4
        /*0064*/ 	.byte	0x03, 0x5f
        /*0066*/ 	.short	0x0101


	//----- nvinfo : EIATTR_VRC_CTA_INIT_COUNT
	.align		4
        /*0068*/ 	.byte	0x02, 0x4a
	.zero		1
	.zero		1


	//----- nvinfo : EIATTR_EXIT_INSTR_OFFSETS
	.align		4
        /*006c*/ 	.byte	0x04, 0x1c
        /*006e*/ 	.short	(.L_44 - .L_43)


	//   ....[0]....
.L_43:
        /*0070*/ 	.word	0x000000b0


	//   ....[1]....
        /*0074*/ 	.word	0x00000ff0


	//   ....[2]....
        /*0078*/ 	.word	0x00001580


	//----- nvinfo : EIATTR_CRS_STACK_SIZE
	.align		4
.L_44:
        /*007c*/ 	.byte	0x04, 0x1e
        /*007e*/ 	.short	(.L_46 - .L_45)
.L_45:
        /*0080*/ 	.word	0x00000000


	//----- nvinfo : EIATTR_CBANK_PARAM_SIZE
	.align		4
.L_46:
        /*0084*/ 	.byte	0x03, 0x19
        /*0086*/ 	.short	0x001c


	//----- nvinfo : EIATTR_PARAM_CBANK
	.align		4
        /*0088*/ 	.byte	0x04, 0x0a
        /*008a*/ 	.short	(.L_48 - .L_47)
	.align		4
.L_47:
        /*008c*/ 	.word	index@(.nv.constant0._Z15RunGolSharedMemPjS_iii)
        /*0090*/ 	.short	0x0380
        /*0092*/ 	.short	0x001c


	//----- nvinfo : EIATTR_SW_WAR
	.align		4
.L_48:
        /*0094*/ 	.byte	0x04, 0x36
        /*0096*/ 	.short	(.L_50 - .L_49)
.L_49:
        /*0098*/ 	.word	0x00000008
.L_50:


//--------------------- .nv.callgraph             --------------------------
	.section	.nv.callgraph,"",@"SHT_CUDA_CALLGRAPH"
	.align	4
	.sectionentsize	8
	.align		4
        /*0000*/ 	.word	0x00000000
	.align		4
        /*0004*/ 	.word	0xffffffff
	.align		4
        /*0008*/ 	.word	0x00000000
	.align		4
        /*000c*/ 	.word	0xfffffffe
	.align		4
        /*0010*/ 	.word	0x00000000
	.align		4
        /*0014*/ 	.word	0xfffffffd
	.align		4
        /*0018*/ 	.word	0x00000000
	.align		4
        /*001c*/ 	.word	0xfffffffc


//--------------------- .nv.constant3             --------------------------
	.section	.nv.constant3,"a",@progbits
	.align	4
.nv.constant3:
	.type		lookUp,@object
	.size		lookUp,(.L_0 - lookUp)
lookUp:
        /*0000*/ 	.byte	0x00, 0x00, 0x00, 0x00, 0x00, 0x00, 0x00, 0x00, 0x00, 0x00, 0x00, 0x00, 0x00, 0x00, 0x00, 0x00
        /* <DEDUP_REMOVED lines=127> */
.L_0:


//--------------------- .text._Z6RunGoLPjS_ii     --------------------------
	.section	.text._Z6RunGoLPjS_ii,"ax",@progbits
	.align	128
        .global         _Z6RunGoLPjS_ii
        .type           _Z6RunGoLPjS_ii,@function
        .size           _Z6RunGoLPjS_ii,(.L_x_46 - _Z6RunGoLPjS_ii)
        .other          _Z6RunGoLPjS_ii,@"STO_CUDA_ENTRY STV_DEFAULT"
_Z6RunGoLPjS_ii:
.text._Z6RunGoLPjS_ii:
[----:B------:R-:W-:Y:S01]  /*0000*/  LDC R1, c[0x0][0x37c] ;  /* 0x0000df00ff017b82 */ /* 0x000fe20000000800 */
[----:B------:R-:W0:Y:S07]  /*0010*/  S2R R14, SR_TID.X ;  /* 0x00000000000e7919 */ /* 0x000e2e0000002100 */
[----:B------:R-:W0:Y:S01]  /*0020*/  LDC R3, c[0x0][0x360] ;  /* 0x0000d800ff037b82 */ /* 0x000e220000000800 */
[----:B------:R-:W1:Y:S07]  /*0030*/  S2R R15, SR_TID.Y ;  /* 0x00000000000f7919 */ /* 0x000e6e0000002200 */
[----:B------:R-:W0:Y:S08]  /*0040*/  S2UR UR4, SR_CTAID.X ;  /* 0x00000000000479c3 */ /* 0x000e300000002500 */
[----:B------:R-:W1:Y:S08]  /*0050*/  S2UR UR5, SR_CTAID.Y ;  /* 0x00000000000579c3 */ /* 0x000e700000002600 */
[----:B------:R-:W1:Y:S08]  /*0060*/  LDC R2, c[0x0][0x364] ;  /* 0x0000d900ff027b82 */ /* 0x000e700000000800 */
[----:B------:R-:W2:Y:S01]  /*0070*/  LDC R0, c[0x0][0x390] ;  /* 0x0000e400ff007b82 */ /* 0x000ea20000000800 */
[----:B0-----:R-:W-:-:S02]  /*0080*/  IMAD R14, R3, UR4, R14 ;  /* 0x00000004030e7c24 */ /* 0x001fc4000f8e020e */
[----:B-1----:R-:W-:-:S05]  /*0090*/  IMAD R15, R2, UR5, R15 ;  /* 0x00000005020f7c24 */ /* 0x002fca000f8e020f */
[----:B------:R-:W-:-:S04]  /*00a0*/  VIMNMX R3, PT, PT, R14, R15, !PT ;  /* 0x0000000f0e037248 */ /* 0x000fc80007fe0100 */
[----:B--2---:R-:W-:-:S13]  /*00b0*/  ISETP.GE.AND P0, PT, R3, R0, PT ;  /* 0x000000000300720c */ /* 0x004fda0003f06270 */
[----:B------:R-:W-:Y:S05]  /*00c0*/  @P0 EXIT ;  /* 0x000000000000094d */ /* 0x000fea0003800000 */
[----:B------:R-:W-:Y:S01]  /*00d0*/  ISETP.GE.AND P0, PT, R14, 0x1, PT ;  /* 0x000000010e00780c */ /* 0x000fe20003f06270 */
[----:B------:R-:W-:Y:S01]  /*00e0*/  VIADD R19, R0, 0xffffffff ;  /* 0xffffffff00137836 */ /* 0x000fe20000000000 */
[----:B------:R-:W-:Y:S01]  /*00f0*/  BSSY.RECONVERGENT B0, `(.L_x_0) ;  /* 0x0000020000007945 */ /* 0x000fe20003800200 */
[----:B------:R-:W-:-:S03]  /*0100*/  VIADD R2, R15, 0xffffffff ;  /* 0xffffffff0f027836 */ /* 0x000fc60000000000 */
[----:B------:R-:W-:Y:S02]  /*0110*/  SHF.R.S32.HI R17, RZ, 0x5, R19 ;  /* 0x00000005ff117819 */ /* 0x000fe40000011413 */
[----:B------:R-:W-:-:S05]  /*0120*/  LEA.HI.SX32 R19, R19, 0x1, 0x1b ;  /* 0x0000000113137811 */ /* 0x000fca00078fdaff */
[----:B------:R-:W-:Y:S05]  /*0130*/  @!P0 BRA `(.L_x_1) ;  /* 0x0000000000688947 */ /* 0x000fea0003800000 */
[-C--:B------:R-:W-:Y:S01]  /*0140*/  IABS R8, R19.reuse ;  /* 0x0000001300087213 */ /* 0x080fe20000000000 */
[----:B------:R-:W-:Y:S01]  /*0150*/  VIADD R3, R14, 0xffffffff ;  /* 0xffffffff0e037836 */ /* 0x000fe20000000000 */
[----:B------:R-:W-:Y:S02]  /*0160*/  IABS R9, R19 ;  /* 0x0000001300097213 */ /* 0x000fe40000000000 */
[----:B------:R-:W0:Y:S02]  /*0170*/  I2F.RP R6, R8 ;  /* 0x0000000800067306 */ /* 0x000e240000209400 */
[----:B------:R-:W-:Y:S01]  /*0180*/  ISETP.GE.AND P2, PT, R3, RZ, PT ;  /* 0x000000ff0300720c */ /* 0x000fe20003f46270 */
[----:B------:R-:W-:-:S05]  /*0190*/  IMAD.MOV R9, RZ, RZ, -R9 ;  /* 0x000000ffff097224 */ /* 0x000fca00078e0a09 */
[----:B0-----:R-:W0:Y:S02]  /*01a0*/  MUFU.RCP R6, R6 ;  /* 0x0000000600067308 */ /* 0x001e240000001000 */
[----:B0-----:R-:W-:Y:S01]  /*01b0*/  VIADD R4, R6, 0xffffffe ;  /* 0x0ffffffe06047836 */ /* 0x001fe20000000000 */
[----:B------:R-:W-:-:S05]  /*01c0*/  IABS R6, R3 ;  /* 0x0000000300067213 */ /* 0x000fca0000000000 */
[----:B------:R0:W1:Y:S02]  /*01d0*/  F2I.FTZ.U32.TRUNC.NTZ R5, R4 ;  /* 0x0000000400057305 */ /* 0x000064000021f000 */
[----:B0-----:R-:W-:Y:S02]  /*01e0*/  IMAD.MOV.U32 R4, RZ, RZ, RZ ;  /* 0x000000ffff047224 */ /* 0x001fe400078e00ff */
[----:B-1----:R-:W-:-:S04]  /*01f0*/  IMAD.MOV R7, RZ, RZ, -R5 ;  /* 0x000000ffff077224 */ /* 0x002fc800078e0a05 */
[----:B------:R-:W-:-:S04]  /*0200*/  IMAD R7, R7, R8, RZ ;  /* 0x0000000807077224 */ /* 0x000fc800078e02ff */
[----:B------:R-:W-:-:S04]  /*0210*/  IMAD.HI.U32 R5, R5, R7, R4 ;  /* 0x0000000705057227 */ /* 0x000fc800078e0004 */
[----:B------:R-:W-:Y:S02]  /*0220*/  IMAD.MOV.U32 R4, RZ, RZ, R9 ;  /* 0x000000ffff047224 */ /* 0x000fe400078e0009 */
[----:B------:R-:W-:-:S04]  /*0230*/  IMAD.HI.U32 R5, R5, R6, RZ ;  /* 0x0000000605057227 */ /* 0x000fc800078e00ff */
[----:B------:R-:W-:-:S05]  /*0240*/  IMAD R5, R5, R4, R6 ;  /* 0x0000000405057224 */ /* 0x000fca00078e0206 */
[----:B------:R-:W-:-:S13]  /*0250*/  ISETP.GT.U32.AND P0, PT, R8, R5, PT ;  /* 0x000000050800720c */ /* 0x000fda0003f04070 */
[----:B------:R-:W-:Y:S01]  /*0260*/  @!P0 IMAD.IADD R5, R5, 0x1, -R8 ;  /* 0x0000000105058824 */ /* 0x000fe200078e0a08 */
[----:B------:R-:W-:-:S04]  /*0270*/  ISETP.NE.AND P0, PT, R19, RZ, PT ;  /* 0x000000ff1300720c */ /* 0x000fc80003f05270 */
[----:B------:R-:W-:-:S13]  /*0280*/  ISETP.GT.U32.AND P1, PT, R8, R5, PT ;  /* 0x000000050800720c */ /* 0x000fda0003f24070 */
[----:B------:R-:W-:-:S04]  /*0290*/  @!P1 IMAD.IADD R5, R5, 0x1, -R8 ;  /* 0x0000000105059824 */ /* 0x000fc800078e0a08 */
[----:B------:R-:W-:-:S04]  /*02a0*/  IMAD.MOV.U32 R4, RZ, RZ, R5 ;  /* 0x000000ffff047224 */ /* 0x000fc800078e0005 */
[----:B------:R-:W-:Y:S01]  /*02b0*/  @!P2 IMAD.MOV R4, RZ, RZ, -R4 ;  /* 0x000000ffff04a224 */ /* 0x000fe200078e0a04 */
[----:B------:R-:W-:Y:S01]  /*02c0*/  @!P0 LOP3.LUT R4, RZ, R19, RZ, 0x33, !PT ;  /* 0x00000013ff048212 */ /* 0x000fe200078e33ff */
[----:B------:R-:W-:Y:S06]  /*02d0*/  BRA `(.L_x_2) ;  /* 0x0000000000047947 */ /* 0x000fec0003800000 */
.L_x_1:
[----:B------:R-:W-:-:S07]  /*02e0*/  IADD3 R4, PT, PT, R14, R17, RZ ;  /* 0x000000110e047210 */ /* 0x000fce0007ffe0ff */
.L_x_2:
[----:B------:R-:W-:Y:S05]  /*02f0*/  BSYNC.RECONVERGENT B0 ;  /* 0x0000000000007941 */ /* 0x000fea0003800200 */
.L_x_0:
[----:B------:R-:W-:Y:S01]  /*0300*/  ISETP.NE.AND P0, PT, R15, RZ, PT ;  /* 0x000000ff0f00720c */ /* 0x000fe20003f05270 */
[----:B------:R-:W0:Y:S01]  /*0310*/  LDCU.64 UR4, c[0x0][0x358] ;  /* 0x00006b00ff0477ac */ /* 0x000e220008000a00 */
[----:B------:R-:W-:Y:S11]  /*0320*/  BSSY.RECONVERGENT B0, `(.L_x_3) ;  /* 0x000001e000007945 */ /* 0x000ff60003800200 */
[----:B------:R-:W-:Y:S05]  /*0330*/  @!P0 BRA `(.L_x_4) ;  /* 0x0000000000648947 */ /* 0x000fea0003800000 */
[----:B------:R-:W1:Y:S01]  /*0340*/  LDCU UR6, c[0x0][0x394] ;  /* 0x00007280ff0677ac */ /* 0x000e620008000800 */
[----:B------:R-:W-:Y:S02]  /*0350*/  IABS R10, R2 ;  /* 0x00000002000a7213 */ /* 0x000fe40000000000 */
[----:B------:R-:W-:Y:S01]  /*0360*/  ISETP.GE.AND P2, PT, R2, RZ, PT ;  /* 0x000000ff0200720c */ /* 0x000fe20003f46270 */
[----:B-1----:R-:W-:-:S05]  /*0370*/  IMAD.U32 R5, RZ, RZ, UR6 ;  /* 0x00000006ff057e24 */ /* 0x002fca000f8e00ff */
[----:B------:R-:W-:-:S04]  /*0380*/  IABS R8, R5 ;  /* 0x0000000500087213 */ /* 0x000fc80000000000 */
[----:B------:R-:W1:Y:S08]  /*0390*/  I2F.RP R3, R8 ;  /* 0x0000000800037306 */ /* 0x000e700000209400 */
[----:B-1----:R-:W1:Y:S02]  /*03a0*/  MUFU.RCP R3, R3 ;  /* 0x0000000300037308 */ /* 0x002e640000001000 */
[----:B-1----:R-:W-:-:S06]  /*03b0*/  VIADD R6, R3, 0xffffffe ;  /* 0x0ffffffe03067836 */ /* 0x002fcc0000000000 */
[----:B------:R1:W2:Y:S02]  /*03c0*/  F2I.FTZ.U32.TRUNC.NTZ R7, R6 ;  /* 0x0000000600077305 */ /* 0x0002a4000021f000 */
[----:B-1----:R-:W-:Y:S02]  /*03d0*/  IMAD.MOV.U32 R6, RZ, RZ, RZ ;  /* 0x000000ffff067224 */ /* 0x002fe400078e00ff */
[----:B--2---:R-:W-:-:S04]  /*03e0*/  IMAD.MOV R9, RZ, RZ, -R7 ;  /* 0x000000ffff097224 */ /* 0x004fc800078e0a07 */
[----:B------:R-:W-:-:S04]  /*03f0*/  IMAD R9, R9, R8, RZ ;  /* 0x0000000809097224 */ /* 0x000fc800078e02ff */
[----:B------:R-:W-:-:S04]  /*0400*/  IMAD.HI.U32 R7, R7, R9, R6 ;  /* 0x0000000907077227 */ /* 0x000fc800078e0006 */
[----:B------:R-:W-:-:S04]  /*0410*/  IMAD.MOV.U32 R9, RZ, RZ, R10 ;  /* 0x000000ffff097224 */ /* 0x000fc800078e000a */
[----:B------:R-:W-:-:S04]  /*0420*/  IMAD.HI.U32 R7, R7, R9, RZ ;  /* 0x0000000907077227 */ /* 0x000fc800078e00ff */
[----:B------:R-:W-:-:S04]  /*0430*/  IMAD.MOV R7, RZ, RZ, -R7 ;  /* 0x000000ffff077224 */ /* 0x000fc800078e0a07 */
[----:B------:R-:W-:-:S05]  /*0440*/  IMAD R3, R8, R7, R9 ;  /* 0x0000000708037224 */ /* 0x000fca00078e0209 */
[----:B------:R-:W-:-:S13]  /*0450*/  ISETP.GT.U32.AND P0, PT, R8, R3, PT ;  /* 0x000000030800720c */ /* 0x000fda0003f04070 */
[----:B------:R-:W-:Y:S01]  /*0460*/  @!P0 IMAD.IADD R3, R3, 0x1, -R8 ;  /* 0x0000000103038824 */ /* 0x000fe200078e0a08 */
[----:B------:R-:W-:-:S04]  /*0470*/  ISETP.NE.AND P0, PT, R5, RZ, PT ;  /* 0x000000ff0500720c */ /* 0x000fc80003f05270 */
[----:B------:R-:W-:-:S13]  /*0480*/  ISETP.GT.U32.AND P1, PT, R8, R3, PT ;  /* 0x000000030800720c */ /* 0x000fda0003f24070 */
[----:B------:R-:W-:-:S04]  /*0490*/  @!P1 IMAD.IADD R3, R3, 0x1, -R8 ;  /* 0x0000000103039824 */ /* 0x000fc800078e0a08 */
[----:B------:R-:W-:Y:S01]  /*04a0*/  @!P2 IMAD.MOV R3, RZ, RZ, -R3 ;  /* 0x000000ffff03a224 */ /* 0x000fe200078e0a03 */
[----:B------:R-:W-:Y:S01]  /*04b0*/  @!P0 LOP3.LUT R3, RZ, R5, RZ, 0x33, !PT ;  /* 0x00000005ff038212 */ /* 0x000fe200078e33ff */
[----:B------:R-:W-:Y:S06]  /*04c0*/  BRA `(.L_x_5) ;  /* 0x00000000000c7947 */ /* 0x000fec0003800000 */
.L_x_4:
[----:B------:R-:W1:Y:S02]  /*04d0*/  LDCU UR6, c[0x0][0x394] ;  /* 0x00007280ff0677ac */ /* 0x000e640008000800 */
[----:B-1----:R-:W-:-:S05]  /*04e0*/  IMAD.U32 R5, RZ, RZ, UR6 ;  /* 0x00000006ff057e24 */ /* 0x002fca000f8e00ff */
[----:B------:R-:W-:-:S07]  /*04f0*/  IADD3 R3, PT, PT, R2, R5, RZ ;  /* 0x0000000502037210 */ /* 0x000fce0007ffe0ff */
.L_x_5:
[----:B0-----:R-:W-:Y:S05]  /*0500*/  BSYNC.RECONVERGENT B0 ;  /* 0x0000000000007941 */ /* 0x001fea0003800200 */
.L_x_3:
[----:B------:R-:W0:Y:S01]  /*0510*/  LDC.64 R12, c[0x0][0x380] ;  /* 0x0000e000ff0c7b82 */ /* 0x000e220000000a00 */
[----:B------:R-:W-:-:S04]  /*0520*/  IMAD R7, R3, R19, RZ ;  /* 0x0000001303077224 */ /* 0x000fc800078e02ff */
[----:B------:R-:W-:-:S04]  /*0530*/  IMAD.IADD R3, R7, 0x1, R4 ;  /* 0x0000000107037824 */ /* 0x000fc800078e0204 */
[----:B0-----:R-:W-:-:S05]  /*0540*/  IMAD.WIDE R2, R3, 0x4, R12 ;  /* 0x0000000403027825 */ /* 0x001fca00078e020c */
[----:B------:R0:W5:Y:S01]  /*0550*/  LDG.E R16, desc[UR4][R2.64] ;  /* 0x0000000402107981 */ /* 0x000162000c1e1900 */
[----:B------:R-:W-:Y:S01]  /*0560*/  ISETP.GE.AND P0, PT, R14, RZ, PT ;  /* 0x000000ff0e00720c */ /* 0x000fe20003f06270 */
[----:B------:R-:W-:-:S12]  /*0570*/  BSSY.RECONVERGENT B0, `(.L_x_6) ;  /* 0x000001c000007945 */ /* 0x000fd80003800200 */
[----:B0-----:R-:W-:Y:S05]  /*0580*/  @!P0 BRA `(.L_x_7) ;  /* 0x0000000000648947 */ /* 0x001fea0003800000 */
[-C--:B------:R-:W-:Y:S02]  /*0590*/  IABS R9, R19.reuse ;  /* 0x0000001300097213 */ /* 0x080fe40000000000 */
[----:B------:R-:W-:Y:S02]  /*05a0*/  IABS R10, R14 ;  /* 0x0000000e000a7213 */ /* 0x000fe40000000000 */
[----:B------:R-:W0:Y:S01]  /*05b0*/  I2F.RP R6, R9 ;  /* 0x0000000900067306 */ /* 0x000e220000209400 */
[----:B------:R-:W-:Y:S02]  /*05c0*/  IABS R18, R19 ;  /* 0x0000001300127213 */ /* 0x000fe40000000000 */
[----:B------:R-:W-:Y:S02]  /*05d0*/  ISETP.GE.AND P1, PT, R14, RZ, PT ;  /* 0x000000ff0e00720c */ /* 0x000fe40003f26270 */
[----:B------:R-:W-:-:S03]  /*05e0*/  ISETP.NE.AND P2, PT, R19, RZ, PT ;  /* 0x000000ff1300720c */ /* 0x000fc60003f45270 */
[----:B0-----:R-:W0:Y:S02]  /*05f0*/  MUFU.RCP R6, R6 ;  /* 0x0000000600067308 */ /* 0x001e240000001000 */
[----:B0-----:R-:W-:Y:S02]  /*0600*/  VIADD R2, R6, 0xffffffe ;  /* 0x0ffffffe06027836 */ /* 0x001fe40000000000 */
[----:B------:R-:W-:-:S04]  /*0610*/  IMAD.MOV R6, RZ, RZ, -R18 ;  /* 0x000000ffff067224 */ /* 0x000fc800078e0a12 */
[----:B------:R0:W1:Y:S02]  /*0620*/  F2I.FTZ.U32.TRUNC.NTZ R3, R2 ;  /* 0x0000000200037305 */ /* 0x000064000021f000 */
[----:B0-----:R-:W-:Y:S02]  /*0630*/  IMAD.MOV.U32 R2, RZ, RZ, RZ ;  /* 0x000000ffff027224 */ /* 0x001fe400078e00ff */
[----:B-1----:R-:W-:-:S04]  /*0640*/  IMAD.MOV R8, RZ, RZ, -R3 ;  /* 0x000000ffff087224 */ /* 0x002fc800078e0a03 */
[----:B------:R-:W-:-:S04]  /*0650*/  IMAD R11, R8, R9, RZ ;  /* 0x00000009080b7224 */ /* 0x000fc800078e02ff */
[----:B------:R-:W-:-:S04]  /*0660*/  IMAD.HI.U32 R8, R3, R11, R2 ;  /* 0x0000000b03087227 */ /* 0x000fc800078e0002 */
[----:B------:R-:W-:-:S04]  /*0670*/  IMAD.MOV.U32 R3, RZ, RZ, R10 ;  /* 0x000000ffff037224 */ /* 0x000fc800078e000a */
[----:B------:R-:W-:-:S04]  /*0680*/  IMAD.HI.U32 R2, R8, R3, RZ ;  /* 0x0000000308027227 */ /* 0x000fc800078e00ff */
[----:B------:R-:W-:-:S05]  /*0690*/  IMAD R2, R2, R6, R3 ;  /* 0x0000000602027224 */ /* 0x000fca00078e0203 */
[----:B------:R-:W-:-:S13]  /*06a0*/  ISETP.GT.U32.AND P0, PT, R9, R2, PT ;  /* 0x000000020900720c */ /* 0x000fda0003f04070 */
[----:B------:R-:W-:-:S05]  /*06b0*/  @!P0 IMAD.IADD R2, R2, 0x1, -R9 ;  /* 0x0000000102028824 */ /* 0x000fca00078e0a09 */
[----:B------:R-:W-:-:S13]  /*06c0*/  ISETP.GT.U32.AND P0, PT, R9, R2, PT ;  /* 0x000000020900720c */ /* 0x000fda0003f04070 */
[----:B------:R-:W-:-:S04]  /*06d0*/  @!P0 IMAD.IADD R2, R2, 0x1, -R9 ;  /* 0x0000000102028824 */ /* 0x000fc800078e0a09 */
[----:B------:R-:W-:Y:S01]  /*06e0*/  @!P1 IMAD.MOV R2, RZ, RZ, -R2 ;  /* 0x000000ffff029224 */ /* 0x000fe200078e0a02 */
[----:B------:R-:W-:-:S05]  /*06f0*/  @!P2 LOP3.LUT R2, RZ, R19, RZ, 0x33, !PT ;  /* 0x00000013ff02a212 */ /* 0x000fca00078e33ff */
[----:B------:R-:W-:Y:S01]  /*0700*/  IMAD.MOV.U32 R6, RZ, RZ, R2 ;  /* 0x000000ffff067224 */ /* 0x000fe200078e0002 */
[----:B------:R-:W-:Y:S06]  /*0710*/  BRA `(.L_x_8) ;  /* 0x0000000000047947 */ /* 0x000fec0003800000 */
.L_x_7:
[----:B------:R-:W-:-:S07]  /*0720*/  IADD3 R6, PT, PT, R14, R19, RZ ;  /* 0x000000130e067210 */ /* 0x000fce0007ffe0ff */
.L_x_8:
[----:B------:R-:W-:Y:S05]  /*0730*/  BSYNC.RECONVERGENT B0 ;  /* 0x0000000000007941 */ /* 0x000fea0003800200 */
.L_x_6:
[----:B------:R-:W-:-:S04]  /*0740*/  IMAD.IADD R3, R7, 0x1, R6 ;  /* 0x0000000107037824 */ /* 0x000fc800078e0206 */
[----:B------:R-:W-:-:S05]  /*0750*/  IMAD.WIDE R2, R3, 0x4, R12 ;  /* 0x0000000403027825 */ /* 0x000fca00078e020c */
[----:B------:R0:W5:Y:S01]  /*0760*/  LDG.E R18, desc[UR4][R2.64] ;  /* 0x0000000402127981 */ /* 0x000162000c1e1900 */
[C---:B------:R-:W-:Y:S01]  /*0770*/  ISETP.GE.AND P0, PT, R14.reuse, -0x1, PT ;  /* 0xffffffff0e00780c */ /* 0x040fe20003f06270 */
[----:B------:R-:W-:Y:S01]  /*0780*/  BSSY.RECONVERGENT B0, `(.L_x_9) ;  /* 0x000001d000007945 */ /* 0x000fe20003800200 */
[----:B------:R-:W-:-:S11]  /*0790*/  VIADD R8, R14, 0x1 ;  /* 0x000000010e087836 */ /* 0x000fd60000000000 */
        /* <DEDUP_REMOVED lines=23> */
[----:B------:R-:W-:-:S04]  /*0910*/  @!P2 LOP3.LUT R2, RZ, R19, RZ, 0x33, !PT ;  /* 0x00000013ff02a212 */ /* 0x000fc800078e33ff */
[----:B------:R-:W-:Y:S01]  /*0920*/  MOV R8, R2 ;  /* 0x0000000200087202 */ /* 0x000fe20000000f00 */
[----:B------:R-:W-:Y:S06]  /*0930*/  BRA `(.L_x_11) ;  /* 0x0000000000047947 */ /* 0x000fec0003800000 */
.L_x_10:
[----:B------:R-:W-:-:S07]  /*0940*/  IMAD.IADD R8, R8, 0x1, R19 ;  /* 0x0000000108087824 */ /* 0x000fce00078e0213 */
.L_x_11:
[----:B------:R-:W-:Y:S05]  /*0950*/  BSYNC.RECONVERGENT B0 ;  /* 0x0000000000007941 */ /* 0x000fea0003800200 */
.L_x_9:
[----:B------:R-:W-:Y:S01]  /*0960*/  IABS R9, R5 ;  /* 0x0000000500097213 */ /* 0x000fe20000000000 */
[----:B------:R-:W-:-:S03]  /*0970*/  VIADD R10, R15, 0x1 ;  /* 0x000000010f0a7836 */ /* 0x000fc60000000000 */
[----:B------:R-:W0:Y:S02]  /*0980*/  I2F.RP R11, R9 ;  /* 0x00000009000b7306 */ /* 0x000e240000209400 */
[----:B------:R-:W-:-:S06]  /*0990*/  IABS R22, R10 ;  /* 0x0000000a00167213 */ /* 0x000fcc0000000000 */
[----:B0-----:R-:W0:Y:S02]  /*09a0*/  MUFU.RCP R11, R11 ;  /* 0x0000000b000b7308 */ /* 0x001e240000001000 */
[----:B0-----:R-:W-:-:S06]  /*09b0*/  VIADD R2, R11, 0xffffffe ;  /* 0x0ffffffe0b027836 */ /* 0x001fcc0000000000 */
[----:B------:R0:W1:Y:S02]  /*09c0*/  F2I.FTZ.U32.TRUNC.NTZ R3, R2 ;  /* 0x0000000200037305 */ /* 0x000064000021f000 */
[----:B0-----:R-:W-:Y:S02]  /*09d0*/  IMAD.MOV.U32 R2, RZ, RZ, RZ ;  /* 0x000000ffff027224 */ /* 0x001fe400078e00ff */
[----:B-1----:R-:W-:-:S04]  /*09e0*/  IMAD.MOV R20, RZ, RZ, -R3 ;  /* 0x000000ffff147224 */ /* 0x002fc800078e0a03 */
[----:B------:R-:W-:Y:S01]  /*09f0*/  IMAD R21, R20, R9, RZ ;  /* 0x0000000914157224 */ /* 0x000fe200078e02ff */
[----:B------:R-:W-:-:S03]  /*0a00*/  IABS R20, R15 ;  /* 0x0000000f00147213 */ /* 0x000fc60000000000 */
[----:B------:R-:W-:-:S04]  /*0a10*/  IMAD.HI.U32 R3, R3, R21, R2 ;  /* 0x0000001503037227 */ /* 0x000fc800078e0002 */
[----:B------:R-:W-:Y:S02]  /*0a20*/  IMAD.IADD R21, R7, 0x1, R8 ;  /* 0x0000000107157824 */ /* 0x000fe400078e0208 */
[----:B------:R-:W-:-:S04]  /*0a30*/  IMAD.HI.U32 R2, R3, R20, RZ ;  /* 0x0000001403027227 */ /* 0x000fc800078e00ff */
[----:B------:R-:W-:-:S04]  /*0a40*/  IMAD.HI.U32 R3, R3, R22, RZ ;  /* 0x0000001603037227 */ /* 0x000fc800078e00ff */
[----:B------:R-:W-:Y:S02]  /*0a50*/  IMAD.MOV R2, RZ, RZ, -R2 ;  /* 0x000000ffff027224 */ /* 0x000fe400078e0a02 */
[----:B------:R-:W-:Y:S02]  /*0a60*/  IMAD.MOV R3, RZ, RZ, -R3 ;  /* 0x000000ffff037224 */ /* 0x000fe400078e0a03 */
[C---:B------:R-:W-:Y:S02]  /*0a70*/  IMAD R2, R9.reuse, R2, R20 ;  /* 0x0000000209027224 */ /* 0x040fe400078e0214 */
[----:B------:R-:W-:-:S03]  /*0a80*/  IMAD R20, R9, R3, R22 ;  /* 0x0000000309147224 */ /* 0x000fc600078e0216 */
[C---:B------:R-:W-:Y:S02]  /*0a90*/  ISETP.GT.U32.AND P0, PT, R9.reuse, R2, PT ;  /* 0x000000020900720c */ /* 0x040fe40003f04070 */
[----:B------:R-:W-:-:S11]  /*0aa0*/  ISETP.GT.U32.AND P1, PT, R9, R20, PT ;  /* 0x000000140900720c */ /* 0x000fd60003f24070 */
[--C-:B------:R-:W-:Y:S01]  /*0ab0*/  @!P0 IMAD.IADD R2, R2, 0x1, -R9.reuse ;  /* 0x0000000102028824 */ /* 0x100fe200078e0a09 */
[----:B------:R-:W-:Y:S01]  /*0ac0*/  ISETP.GE.AND P0, PT, R10, RZ, PT ;  /* 0x000000ff0a00720c */ /* 0x000fe20003f06270 */
[----:B------:R-:W-:Y:S01]  /*0ad0*/  @!P1 IMAD.IADD R20, R20, 0x1, -R9 ;  /* 0x0000000114149824 */ /* 0x000fe200078e0a09 */
[----:B------:R-:W-:Y:S02]  /*0ae0*/  ISETP.GE.AND P1, PT, R15, RZ, PT ;  /* 0x000000ff0f00720c */ /* 0x000fe40003f26270 */
[C---:B------:R-:W-:Y:S02]  /*0af0*/  ISETP.GT.U32.AND P2, PT, R9.reuse, R2, PT ;  /* 0x000000020900720c */ /* 0x040fe40003f44070 */
[----:B------:R-:W-:-:S11]  /*0b00*/  ISETP.GT.U32.AND P3, PT, R9, R20, PT ;  /* 0x000000140900720c */ /* 0x000fd60003f64070 */
[----:B------:R-:W-:Y:S01]  /*0b10*/  @!P2 IMAD.IADD R2, R2, 0x1, -R9 ;  /* 0x000000010202a824 */ /* 0x000fe200078e0a09 */
[----:B------:R-:W-:Y:S02]  /*0b20*/  ISETP.NE.AND P2, PT, R5, RZ, PT ;  /* 0x000000ff0500720c */ /* 0x000fe40003f45270 */
[----:B------:R-:W-:Y:S01]  /*0b30*/  @!P3 IADD3 R20, PT, PT, R20, -R9, RZ ;  /* 0x800000091414b210 */ /* 0x000fe20007ffe0ff */
[----:B------:R-:W-:Y:S01]  /*0b40*/  @!P1 IMAD.MOV R2, RZ, RZ, -R2 ;  /* 0x000000ffff029224 */ /* 0x000fe200078e0a02 */
[----:B------:R-:W-:-:S03]  /*0b50*/  LOP3.LUT R5, RZ, R5, RZ, 0x33, !PT ;  /* 0x00000005ff057212 */ /* 0x000fc600078e33ff */
[----:B------:R-:W-:Y:S01]  /*0b60*/  IMAD.MOV.U32 R3, RZ, RZ, R20 ;  /* 0x000000ffff037224 */ /* 0x000fe200078e0014 */
[----:B------:R-:W-:Y:S01]  /*0b70*/  SEL R2, R5, R2, !P2 ;  /* 0x0000000205027207 */ /* 0x000fe20005000000 */
[----:B------:R-:W-:-:S04]  /*0b80*/  IMAD.WIDE R20, R21, 0x4, R12 ;  /* 0x0000000415147825 */ /* 0x000fc800078e020c */
[----:B------:R-:W-:Y:S02]  /*0b90*/  @!P0 IMAD.MOV R3, RZ, RZ, -R3 ;  /* 0x000000ffff038224 */ /* 0x000fe400078e0a03 */
[C---:B------:R-:W-:Y:S01]  /*0ba0*/  IMAD R11, R2.reuse, R19, R8 ;  /* 0x00000013020b7224 */ /* 0x040fe200078e0208 */
[----:B------:R-:W5:Y:S02]  /*0bb0*/  LDG.E R20, desc[UR4][R20.64] ;  /* 0x0000000414147981 */ /* 0x000f64000c1e1900 */
[----:B------:R-:W-:Y:S01]  /*0bc0*/  SEL R7, R5, R3, !P2 ;  /* 0x0000000305077207 */ /* 0x000fe20005000000 */
[CC--:B------:R-:W-:Y:S02]  /*0bd0*/  IMAD R3, R2.reuse, R19.reuse, R4 ;  /* 0x0000001302037224 */ /* 0x0c0fe400078e0204 */
[-C--:B------:R-:W-:Y:S02]  /*0be0*/  IMAD R5, R2, R19.reuse, R6 ;  /* 0x0000001302057224 */ /* 0x080fe400078e0206 */
[----:B------:R-:W-:-:S02]  /*0bf0*/  IMAD R9, R7, R19, R4 ;  /* 0x0000001307097224 */ /* 0x000fc400078e0204 */
[CC--:B------:R-:W-:Y:S02]  /*0c00*/  IMAD R23, R7.reuse, R19.reuse, R6 ;  /* 0x0000001307177224 */ /* 0x0c0fe400078e0206 */
[----:B------:R-:W-:Y:S02]  /*0c10*/  IMAD R25, R7, R19, R8 ;  /* 0x0000001307197224 */ /* 0x000fe400078e0208 */
[----:B------:R-:W-:-:S04]  /*0c20*/  IMAD.WIDE R6, R9, 0x4, R12 ;  /* 0x0000000409067825 */ /* 0x000fc800078e020c */
[--C-:B------:R-:W-:Y:S02]  /*0c30*/  IMAD.WIDE R2, R3, 0x4, R12.reuse ;  /* 0x0000000403027825 */ /* 0x100fe400078e020c */
[----:B------:R-:W5:Y:S02]  /*0c40*/  LDG.E R6, desc[UR4][R6.64] ;  /* 0x0000000406067981 */ /* 0x000f64000c1e1900 */
[--C-:B------:R-:W-:Y:S02]  /*0c50*/  IMAD.WIDE R4, R5, 0x4, R12.reuse ;  /* 0x0000000405047825 */ /* 0x100fe400078e020c */
[----:B------:R-:W5:Y:S02]  /*0c60*/  LDG.E R2, desc[UR4][R2.64] ;  /* 0x0000000402027981 */ /* 0x000f64000c1e1900 */
[--C-:B------:R-:W-:Y:S01]  /*0c70*/  IMAD.WIDE R8, R23, 0x4, R12.reuse ;  /* 0x0000000417087825 */ /* 0x100fe200078e020c */
[----:B------:R-:W-:Y:S01]  /*0c80*/  LOP3.LUT R0, R0, 0x1f, RZ, 0xc0, !PT ;  /* 0x0000001f00007812 */ /* 0x000fe200078ec0ff */
[----:B------:R0:W5:Y:S02]  /*0c90*/  LDG.E R4, desc[UR4][R4.64] ;  /* 0x0000000404047981 */ /* 0x000164000c1e1900 */
[----:B------:R-:W-:-:S02]  /*0ca0*/  IMAD.WIDE R10, R11, 0x4, R12 ;  /* 0x000000040b0a7825 */ /* 0x000fc400078e020c */
[----:B------:R1:W5:Y:S02]  /*0cb0*/  LDG.E R8, desc[UR4][R8.64] ;  /* 0x0000000408087981 */ /* 0x000364000c1e1900 */
[----:B------:R-:W-:Y:S02]  /*0cc0*/  IMAD.WIDE R12, R25, 0x4, R12 ;  /* 0x00000004190c7825 */ /* 0x000fe400078e020c */
[----:B------:R1:W5:Y:S04]  /*0cd0*/  LDG.E R10, desc[UR4][R10.64] ;  /* 0x000000040a0a7981 */ /* 0x000368000c1e1900 */
[----:B------:R1:W5:Y:S01]  /*0ce0*/  LDG.E R12, desc[UR4][R12.64] ;  /* 0x000000040c0c7981 */ /* 0x000362000c1e1900 */
[----:B0-----:R-:W-:Y:S01]  /*0cf0*/  VIADD R5, R0, 0xffffffff ;  /* 0xffffffff00057836 */ /* 0x001fe20000000000 */
[----:B------:R-:W-:-:S04]  /*0d00*/  ISETP.NE.AND P0, PT, R17, R14, PT ;  /* 0x0000000e1100720c */ /* 0x000fc80003f05270 */
[----:B------:R-:W-:-:S04]  /*0d10*/  SEL R17, R5, 0x1f, !P0 ;  /* 0x0000001f05117807 */ /* 0x000fc80004000000 */
[----:B------:R-:W-:Y:S01]  /*0d20*/  ISETP.GE.AND P0, PT, R17, 0x2, PT ;  /* 0x000000021100780c */ /* 0x000fe20003f06270 */
[----:B------:R-:W-:Y:S01]  /*0d30*/  BSSY.RECONVERGENT B0, `(.L_x_12) ;  /* 0x000007a000007945 */ /* 0x000fe20003800200 */
[----:B------:R-:W-:-:S11]  /*0d40*/  IMAD.MOV.U32 R0, RZ, RZ, RZ ;  /* 0x000000ffff007224 */ /* 0x000fd600078e00ff */
[----:B-1----:R-:W-:Y:S05]  /*0d50*/  @!P0 BRA `(.L_x_13) ;  /* 0x0000000400dc8947 */ /* 0x002fea0003800000 */
[C---:B------:R-:W-:Y:S01]  /*0d60*/  VIADD R7, R17.reuse, 0xfffffffe ;  /* 0xfffffffe11077836 */ /* 0x040fe20000000000 */
[----:B------:R-:W-:Y:S01]  /*0d70*/  BSSY.RECONVERGENT B1, `(.L_x_14) ;  /* 0x0000043000017945 */ /* 0x000fe20003800200 */
[----:B------:R-:W-:Y:S02]  /*0d80*/  VIADD R3, R17, 0xffffffff ;  /* 0xffffffff11037836 */ /* 0x000fe40000000000 */
[----:B------:R-:W-:Y:S01]  /*0d90*/  IMAD.MOV.U32 R0, RZ, RZ, RZ ;  /* 0x000000ffff007224 */ /* 0x000fe200078e00ff */
[----:B------:R-:W-:Y:S02]  /*0da0*/  ISETP.GE.U32.AND P0, PT, R7, 0x3, PT ;  /* 0x000000030700780c */ /* 0x000fe40003f06070 */
[----:B------:R-:W-:-:S11]  /*0db0*/  LOP3.LUT R25, R3, 0x3, RZ, 0xc0, !PT ;  /* 0x0000000303197812 */ /* 0x000fd600078ec0ff */
[----:B------:R-:W-:Y:S05]  /*0dc0*/  @!P0 BRA `(.L_x_15) ;  /* 0x0000000000f48947 */ /* 0x000fea0003800000 */
[----:B------:R-:W-:Y:S01]  /*0dd0*/  LOP3.LUT R9, R3, 0xfffffffc, RZ, 0xc0, !PT ;  /* 0xfffffffc03097812 */ /* 0x000fe200078ec0ff */
[----:B------:R-:W-:Y:S01]  /*0de0*/  HFMA2 R0, -RZ, RZ, 0, 0 ;  /* 0x00000000ff007431 */ /* 0x000fe200000001ff */
[----:B------:R-:W-:Y:S01]  /*0df0*/  BSSY.RECONVERGENT B2, `(.L_x_16) ;  /* 0x0000039000027945 */ /* 0x000fe20003800200 */
[----:B------:R-:W-:Y:S02]  /*0e00*/  IMAD.MOV.U32 R5, RZ, RZ, R7 ;  /* 0x000000ffff057224 */ /* 0x000fe400078e0007 */
[----:B------:R-:W-:-:S07]  /*0e10*/  IMAD.MOV R7, RZ, RZ, -R9 ;  /* 0x000000ffff077224 */ /* 0x000fce00078e0a09 */
.L_x_17:
[-C--:B-----5:R-:W-:Y:S01]  /*0e20*/  SHF.R.U32.HI R9, RZ, R5.reuse, R4 ;  /* 0x00000005ff097219 */ /* 0x0a0fe20000011604 */
[----:B------:R-:W-:Y:S01]  /*0e30*/  VIADD R7, R7, 0x4 ;  /* 0x0000000407077836 */ /* 0x000fe20000000000 */
[----:B------:R-:W-:-:S03]  /*0e40*/  SHF.R.U32.HI R22, RZ, R5, R8 ;  /* 0x00000005ff167219 */ /* 0x000fc60000011608 */
[----:B------:R-:W-:Y:S01]  /*0e50*/  IMAD.SHL.U32 R11, R9, 0x8, RZ ;  /* 0x00000008090b7824 */ /* 0x000fe200078e00ff */
[----:B------:R-:W-:Y:S02]  /*0e60*/  SHF.R.U32.HI R9, RZ, R5, R18 ;  /* 0x00000005ff097219 */ /* 0x000fe40000011612 */
[----:B------:R-:W-:Y:S02]  /*0e70*/  ISETP.NE.AND P0, PT, R7, RZ, PT ;  /* 0x000000ff0700720c */ /* 0x000fe40003f05270 */
[----:B------:R-:W-:Y:S01]  /*0e80*/  LOP3.LUT R11, R11, 0x38, RZ, 0xc0, !PT ;  /* 0x000000380b0b7812 */ /* 0x000fe200078ec0ff */
[----:B------:R-:W-:-:S03]  /*0e90*/  IMAD.SHL.U32 R9, R9, 0x40, RZ ;  /* 0x0000004009097824 */ /* 0x000fc600078e00ff */
[----:B------:R-:W-:-:S04]  /*0ea0*/  LOP3.LUT R22, R11, 0x7, R22, 0xf8, !PT ;  /* 0x000000070b167812 */ /* 0x000fc800078ef816 */
[----:B------:R-:W-:-:S05]  /*0eb0*/  LOP3.LUT R9, R22, 0x1c0, R9, 0xf8, !PT ;  /* 0x000001c016097812 */ /* 0x000fca00078ef809 */
[----:B------:R-:W-:Y:S02]  /*0ec0*/  IMAD.SHL.U32 R13, R9, 0x4, RZ ;  /* 0x00000004090d7824 */ /* 0x000fe400078e00ff */
[----:B------:R-:W-:-:S04]  /*0ed0*/  VIADD R9, R5, 0xffffffff ;  /* 0xffffffff05097836 */ /* 0x000fc80000000000 */
[----:B------:R-:W0:Y:S01]  /*0ee0*/  LDC R13, c[0x3][R13] ;  /* 0x00c000000d0d7b82 */ /* 0x000e220000000800 */
[-C--:B------:R-:W-:Y:S02]  /*0ef0*/  SHF.R.U32.HI R11, RZ, R9.reuse, R4 ;  /* 0x00000009ff0b7219 */ /* 0x080fe40000011604 */
[----:B------:R-:W-:-:S03]  /*0f00*/  SHF.R.U32.HI R23, RZ, R9, R8 ;  /* 0x00000009ff177219 */ /* 0x000fc60000011608 */
[----:B------:R-:W-:Y:S02]  /*0f10*/  IMAD.SHL.U32 R21, R11, 0x8, RZ ;  /* 0x000000080b157824 */ /* 0x000fe400078e00ff */
[----:B------:R-:W-:-:S03]  /*0f20*/  VIADD R11, R5, 0xfffffffe ;  /* 0xfffffffe050b7836 */ /* 0x000fc60000000000 */
[----:B------:R-:W-:Y:S02]  /*0f30*/  LOP3.LUT R22, R21, 0x38, RZ, 0xc0, !PT ;  /* 0x0000003815167812 */ /* 0x000fe400078ec0ff */
[----:B------:R-:W-:Y:S02]  /*0f40*/  SHF.R.U32.HI R24, RZ, R11, R4 ;  /* 0x0000000bff187219 */ /* 0x000fe40000011604 */
[----:B------:R-:W-:Y:S02]  /*0f50*/  SHF.R.U32.HI R21, RZ, R9, R18 ;  /* 0x00000009ff157219 */ /* 0x000fe40000011612 */
[----:B------:R-:W-:Y:S01]  /*0f60*/  LOP3.LUT R22, R22, 0x7, R23, 0xf8, !PT ;  /* 0x0000000716167812 */ /* 0x000fe200078ef817 */
[----:B------:R-:W-:Y:S01]  /*0f70*/  IMAD.SHL.U32 R24, R24, 0x8, RZ ;  /* 0x0000000818187824 */ /* 0x000fe200078e00ff */
[----:B------:R-:W-:Y:S01]  /*0f80*/  SHF.R.U32.HI R23, RZ, R11, R8 ;  /* 0x0000000bff177219 */ /* 0x000fe20000011608 */
[----:B------:R-:W-:-:S03]  /*0f90*/  IMAD.SHL.U32 R21, R21, 0x40, RZ ;  /* 0x0000004015157824 */ /* 0x000fc600078e00ff */
[----:B------:R-:W-:Y:S02]  /*0fa0*/  LOP3.LUT R24, R24, 0x38, RZ, 0xc0, !PT ;  /* 0x0000003818187812 */ /* 0x000fe400078ec0ff */
[----:B------:R-:W-:Y:S02]  /*0fb0*/  LOP3.LUT R21, R22, 0x1c0, R21, 0xf8, !PT ;  /* 0x000001c016157812 */ /* 0x000fe400078ef815 */
[----:B------:R-:W-:Y:S02]  /*0fc0*/  LOP3.LUT R27, R24, 0x7, R23, 0xf8, !PT ;  /* 0x00000007181b7812 */ /* 0x000fe400078ef817 */
[----:B------:R-:W-:Y:S01]  /*0fd0*/  SHF.R.U32.HI R22, RZ, R11, R18 ;  /* 0x0000000bff167219 */ /* 0x000fe20000011612 */
[----:B------:R-:W-:Y:S01]  /*0fe0*/  IMAD.SHL.U32 R21, R21, 0x4, RZ ;  /* 0x0000000415157824 */ /* 0x000fe200078e00ff */
[----:B------:R-:W-:-:S03]  /*0ff0*/  IADD3 R23, PT, PT, R5, -0x3, RZ ;  /* 0xfffffffd05177810 */ /* 0x000fc60007ffe0ff */
[----:B------:R-:W-:Y:S01]  /*1000*/  IMAD.SHL.U32 R22, R22, 0x40, RZ ;  /* 0x0000004016167824 */ /* 0x000fe200078e00ff */
[----:B------:R-:W-:-:S04]  /*1010*/  SHF.R.U32.HI R24, RZ, R23, R4 ;  /* 0x00000017ff187219 */ /* 0x000fc80000011604 */
[----:B------:R-:W-:Y:S01]  /*1020*/  LOP3.LUT R22, R27, 0x1c0, R22, 0xf8, !PT ;  /* 0x000001c01b167812 */ /* 0x000fe200078ef816 */
[----:B------:R-:W-:Y:S01]  /*1030*/  IMAD.SHL.U32 R26, R24, 0x8, RZ ;  /* 0x00000008181a7824 */ /* 0x000fe200078e00ff */
[-C--:B------:R-:W-:Y:S01]  /*1040*/  SHF.R.U32.HI R27, RZ, R23.reuse, R8 ;  /* 0x00000017ff1b7219 */ /* 0x080fe20000011608 */
[----:B------:R-:W-:Y:S01]  /*1050*/  VIADD R24, R5, 0x1 ;  /* 0x0000000105187836 */ /* 0x000fe20000000000 */
[----:B------:R-:W-:Y:S01]  /*1060*/  SHF.R.U32.HI R23, RZ, R23, R18 ;  /* 0x00000017ff177219 */ /* 0x000fe20000011612 */
[----:B------:R-:W-:Y:S01]  /*1070*/  IMAD.SHL.U32 R22, R22, 0x4, RZ ;  /* 0x0000000416167824 */ /* 0x000fe200078e00ff */
[----:B------:R-:W-:-:S03]  /*1080*/  LOP3.LUT R26, R26, 0x38, RZ, 0xc0, !PT ;  /* 0x000000381a1a7812 */ /* 0x000fc600078ec0ff */
[----:B------:R-:W-:Y:S01]  /*1090*/  IMAD.SHL.U32 R23, R23, 0x40, RZ ;  /* 0x0000004017177824 */ /* 0x000fe200078e00ff */
[----:B------:R-:W-:Y:S01]  /*10a0*/  LOP3.LUT R26, R26, 0x7, R27, 0xf8, !PT ;  /* 0x000000071a1a7812 */ /* 0x000fe200078ef81b */
[----:B------:R-:W1:Y:S01]  /*10b0*/  LDC R22, c[0x3][R22] ;  /* 0x00c0000016167b82 */ /* 0x000e620000000800 */
[----:B0-----:R-:W-:Y:S02]  /*10c0*/  SHF.L.U32 R13, R13, R24, RZ ;  /* 0x000000180d0d7219 */ /* 0x001fe400000006ff */
[----:B------:R-:W-:-:S05]  /*10d0*/  LOP3.LUT R23, R26, 0x1c0, R23, 0xf8, !PT ;  /* 0x000001c01a177812 */ /* 0x000fca00078ef817 */
[----:B------:R-:W0:Y:S01]  /*10e0*/  LDC R24, c[0x3][R21] ;  /* 0x00c0000015187b82 */ /* 0x000e220000000800 */
[----:B------:R-:W-:-:S07]  /*10f0*/  IMAD.SHL.U32 R23, R23, 0x4, RZ ;  /* 0x0000000417177824 */ /* 0x000fce00078e00ff */
[----:B------:R-:W2:Y:S01]  /*1100*/  LDC R26, c[0x3][R23] ;  /* 0x00c00000171a7b82 */ /* 0x000ea20000000800 */
[----:B-1----:R-:W-:Y:S02]  /*1110*/  SHF.L.U32 R9, R22, R9, RZ ;  /* 0x0000000916097219 */ /* 0x002fe400000006ff */
[----:B0-----:R-:W-:Y:S01]  /*1120*/  SHF.L.U32 R24, R24, R5, RZ ;  /* 0x0000000518187219 */ /* 0x001fe200000006ff */
[----:B------:R-:W-:-:S03]  /*1130*/  VIADD R5, R5, 0xfffffffc ;  /* 0xfffffffc05057836 */ /* 0x000fc60000000000 */
[----:B------:R-:W-:Y:S02]  /*1140*/  IADD3 R0, PT, PT, R24, R13, R0 ;  /* 0x0000000d18007210 */ /* 0x000fe40007ffe000 */
[----:B--2---:R-:W-:-:S04]  /*1150*/  SHF.L.U32 R26, R26, R11, RZ ;  /* 0x0000000b1a1a7219 */ /* 0x004fc800000006ff */
[----:B------:R-:W-:Y:S01]  /*1160*/  IADD3 R0, PT, PT, R26, R9, R0 ;  /* 0x000000091a007210 */ /* 0x000fe20007ffe000 */
[----:B------:R-:W-:Y:S06]  /*1170*/  @P0 BRA `(.L_x_17) ;  /* 0xfffffffc00280947 */ /* 0x000fec000383ffff */
[----:B------:R-:W-:Y:S05]  /*1180*/  BSYNC.RECONVERGENT B2 ;  /* 0x0000000000027941 */ /* 0x000fea0003800200 */
.L_x_16:
[----:B------:R-:W-:-:S07]  /*1190*/  VIADD R5, R5, 0x2 ;  /* 0x0000000205057836 */ /* 0x000fce0000000000 */
.L_x_15:
[----:B------:R-:W-:Y:S05]  /*11a0*/  BSYNC.RECONVERGENT B1 ;  /* 0x0000000000017941 */ /* 0x000fea0003800200 */
.L_x_14:
[----:B------:R-:W-:-:S13]  /*11b0*/  ISETP.NE.AND P0, PT, R25, RZ, PT ;  /* 0x000000ff1900720c */ /* 0x000fda0003f05270 */
[----:B------:R-:W-:Y:S05]  /*11c0*/  @!P0 BRA `(.L_x_13) ;  /* 0x0000000000c08947 */ /* 0x000fea0003800000 */
[----:B------:R-:W-:Y:S01]  /*11d0*/  ISETP.NE.AND P0, PT, R25, 0x1, PT ;  /* 0x000000011900780c */ /* 0x000fe20003f05270 */
[----:B------:R-:W-:Y:S01]  /*11e0*/  BSSY.RECONVERGENT B1, `(.L_x_18) ;  /* 0x000001f000017945 */ /* 0x000fe20003800200 */
[----:B------:R-:W-:-:S04]  /*11f0*/  LOP3.LUT R3, R3, 0x1, RZ, 0xc0, !PT ;  /* 0x0000000103037812 */ /* 0x000fc800078ec0ff */
[----:B------:R-:W-:-:S07]  /*1200*/  ISETP.NE.U32.AND P1, PT, R3, 0x1, PT ;  /* 0x000000010300780c */ /* 0x000fce0003f25070 */
[----:B------:R-:W-:Y:S06]  /*1210*/  @!P0 BRA `(.L_x_19) ;  /* 0x00000000006c8947 */ /* 0x000fec0003800000 */
[C---:B------:R-:W-:Y:S01]  /*1220*/  VIADD R11, R5.reuse, 0xfffffffd ;  /* 0xfffffffd050b7836 */ /* 0x040fe20000000000 */
[C---:B------:R-:W-:Y:S01]  /*1230*/  IADD3 R3, PT, PT, R5.reuse, -0x2, RZ ;  /* 0xfffffffe05037810 */ /* 0x040fe20007ffe0ff */
[----:B------:R-:W-:-:S03]  /*1240*/  VIADD R5, R5, 0xffffffff ;  /* 0xffffffff05057836 */ /* 0x000fc60000000000 */
[--C-:B-----5:R-:W-:Y:S02]  /*1250*/  SHF.R.U32.HI R9, RZ, R11, R4.reuse ;  /* 0x0000000bff097219 */ /* 0x120fe40000011604 */
[----:B------:R-:W-:Y:S02]  /*1260*/  SHF.R.U32.HI R7, RZ, R3, R4 ;  /* 0x00000003ff077219 */ /* 0x000fe40000011604 */
[-C--:B------:R-:W-:Y:S01]  /*1270*/  SHF.R.U32.HI R24, RZ, R11.reuse, R8 ;  /* 0x0000000bff187219 */ /* 0x080fe20000011608 */
[----:B------:R-:W-:Y:S01]  /*1280*/  IMAD.SHL.U32 R9, R9, 0x8, RZ ;  /* 0x0000000809097824 */ /* 0x000fe200078e00ff */
[----:B------:R-:W-:Y:S01]  /*1290*/  SHF.R.U32.HI R11, RZ, R11, R18 ;  /* 0x0000000bff0b7219 */ /* 0x000fe20000011612 */
[----:B------:R-:W-:Y:S01]  /*12a0*/  IMAD.SHL.U32 R7, R7, 0x8, RZ ;  /* 0x0000000807077824 */ /* 0x000fe200078e00ff */
[----:B------:R-:W-:Y:S02]  /*12b0*/  SHF.R.U32.HI R22, RZ, R3, R8 ;  /* 0x00000003ff167219 */ /* 0x000fe40000011608 */
[----:B------:R-:W-:Y:S01]  /*12c0*/  LOP3.LUT R13, R9, 0x38, RZ, 0xc0, !PT ;  /* 0x00000038090d7812 */ /* 0x000fe200078ec0ff */
[----:B------:R-:W-:Y:S01]  /*12d0*/  IMAD.SHL.U32 R11, R11, 0x40, RZ ;  /* 0x000000400b0b7824 */ /* 0x000fe200078e00ff */
[----:B------:R-:W-:-:S02]  /*12e0*/  LOP3.LUT R9, R7, 0x38, RZ, 0xc0, !PT ;  /* 0x0000003807097812 */ /* 0x000fc400078ec0ff */
[----:B------:R-:W-:Y:S02]  /*12f0*/  SHF.R.U32.HI R7, RZ, R3, R18 ;  /* 0x00000003ff077219 */ /* 0x000fe40000011612 */
[----:B------:R-:W-:Y:S02]  /*1300*/  LOP3.LUT R24, R13, 0x7, R24, 0xf8, !PT ;  /* 0x000000070d187812 */ /* 0x000fe400078ef818 */
[----:B------:R-:W-:Y:S01]  /*1310*/  LOP3.LUT R22, R9, 0x7, R22, 0xf8, !PT ;  /* 0x0000000709167812 */ /* 0x000fe200078ef816 */
[----:B------:R-:W-:Y:S01]  /*1320*/  IMAD.SHL.U32 R7, R7, 0x40, RZ ;  /* 0x0000004007077824 */ /* 0x000fe200078e00ff */
[----:B------:R-:W-:-:S04]  /*1330*/  LOP3.LUT R11, R24, 0x1c0, R11, 0xf8, !PT ;  /* 0x000001c0180b7812 */ /* 0x000fc800078ef80b */
[----:B------:R-:W-:Y:S01]  /*1340*/  LOP3.LUT R7, R22, 0x1c0, R7, 0xf8, !PT ;  /* 0x000001c016077812 */ /* 0x000fe200078ef807 */
[----:B------:R-:W-:-:S04]  /*1350*/  IMAD.SHL.U32 R11, R11, 0x4, RZ ;  /* 0x000000040b0b7824 */ /* 0x000fc800078e00ff */
[----:B------:R-:W-:Y:S01]  /*1360*/  IMAD.SHL.U32 R7, R7, 0x4, RZ ;  /* 0x0000000407077824 */ /* 0x000fe200078e00ff */
[----:B------:R-:W0:Y:S08]  /*1370*/  LDC R24, c[0x3][R11] ;  /* 0x00c000000b187b82 */ /* 0x000e300000000800 */
[----:B------:R-:W1:Y:S01]  /*1380*/  LDC R22, c[0x3][R7] ;  /* 0x00c0000007167b82 */ /* 0x000e620000000800 */
[----:B0-----:R-:W-:-:S02]  /*1390*/  SHF.L.U32 R24, R24, R3, RZ ;  /* 0x0000000318187219 */ /* 0x001fc400000006ff */
[----:B-1----:R-:W-:Y:S01]  /*13a0*/  SHF.L.U32 R9, R22, R5, RZ ;  /* 0x0000000516097219 */ /* 0x002fe200000006ff */
[----:B------:R-:W-:-:S03]  /*13b0*/  IMAD.MOV.U32 R5, RZ, RZ, R3 ;  /* 0x000000ffff057224 */ /* 0x000fc600078e0003 */
[----:B------:R-:W-:-:S07]  /*13c0*/  IADD3 R0, PT, PT, R24, R9, R0 ;  /* 0x0000000918007210 */ /* 0x000fce0007ffe000 */
.L_x_19:
[----:B------:R-:W-:Y:S05]  /*13d0*/  BSYNC.RECONVERGENT B1 ;  /* 0x0000000000017941 */ /* 0x000fea0003800200 */
.L_x_18:
[----:B------:R-:W-:Y:S05]  /*13e0*/  @P1 BRA `(.L_x_13) ;  /* 0x0000000000381947 */ /* 0x000fea0003800000 */
[C---:B------:R-:W-:Y:S02]  /*13f0*/  VIADD R3, R5.reuse, 0xfffffffe ;  /* 0xfffffffe05037836 */ /* 0x040fe40000000000 */
[----:B------:R-:W-:-:S03]  /*1400*/  VIADD R5, R5, 0xffffffff ;  /* 0xffffffff05057836 */ /* 0x000fc60000000000 */
[-C--:B-----5:R-:W-:Y:S02]  /*1410*/  SHF.R.U32.HI R7, RZ, R3.reuse, R4 ;  /* 0x00000003ff077219 */ /* 0x0a0fe40000011604 */
[----:B------:R-:W-:-:S03]  /*1420*/  SHF.R.U32.HI R22, RZ, R3, R8 ;  /* 0x00000003ff167219 */ /* 0x000fc60000011608 */
[----:B------:R-:W-:Y:S01]  /*1430*/  IMAD.SHL.U32 R9, R7, 0x8, RZ ;  /* 0x0000000807097824 */ /* 0x000fe200078e00ff */
[----:B------:R-:W-:-:S04]  /*1440*/  SHF.R.U32.HI R7, RZ, R3, R18 ;  /* 0x00000003ff077219 */ /* 0x000fc80000011612 */
[----:B------:R-:W-:Y:S02]  /*1450*/  LOP3.LUT R9, R9, 0x38, RZ, 0xc0, !PT ;  /* 0x0000003809097812 */ /* 0x000fe400078ec0ff */
[----:B------:R-:W-:Y:S02]  /*1460*/  SHF.L.U32 R7, R7, 0x6, RZ ;  /* 0x0000000607077819 */ /* 0x000fe400000006ff */
[----:B------:R-:W-:-:S04]  /*1470*/  LOP3.LUT R22, R9, 0x7, R22, 0xf8, !PT ;  /* 0x0000000709167812 */ /* 0x000fc800078ef816 */
[----:B------:R-:W-:-:S05]  /*1480*/  LOP3.LUT R7, R22, 0x1c0, R7, 0xf8, !PT ;  /* 0x000001c016077812 */ /* 0x000fca00078ef807 */
[----:B------:R-:W-:-:S04]  /*1490*/  IMAD.SHL.U32 R7, R7, 0x4, RZ ;  /* 0x0000000407077824 */ /* 0x000fc800078e00ff */
[----:B------:R-:W0:Y:S02]  /*14a0*/  LDC R22, c[0x3][R7] ;  /* 0x00c0000007167b82 */ /* 0x000e240000000800 */
[----:B0-----:R-:W-:-:S05]  /*14b0*/  SHF.L.U32 R5, R22, R5, RZ ;  /* 0x0000000516057219 */ /* 0x001fca00000006ff */
[----:B------:R-:W-:-:S07]  /*14c0*/  IMAD.IADD R0, R0, 0x1, R5 ;  /* 0x0000000100007824 */ /* 0x000fce00078e0205 */
.L_x_13:
[----:B------:R-:W-:Y:S05]  /*14d0*/  BSYNC.RECONVERGENT B0 ;  /* 0x0000000000007941 */ /* 0x000fea0003800200 */
.L_x_12:
[-C--:B-----5:R-:W-:Y:S01]  /*14e0*/  SHF.R.U32.HI R3, RZ, R17.reuse, R18 ;  /* 0x00000011ff037219 */ /* 0x0a0fe20000011612 */
[----:B------:R-:W-:Y:S01]  /*14f0*/  IMAD.SHL.U32 R5, R18, 0x80, RZ ;  /* 0x0000008012057824 */ /* 0x000fe200078e00ff */
[-C--:B------:R-:W-:Y:S01]  /*1500*/  SHF.R.U32.HI R20, RZ, R17.reuse, R20 ;  /* 0x00000011ff147219 */ /* 0x080fe20000011614 */
[----:B------:R-:W-:Y:S01]  /*1510*/  IMAD.SHL.U32 R16, R16, 0x100, RZ ;  /* 0x0000010010107824 */ /* 0x000fe200078e00ff */
[----:B------:R-:W-:Y:S01]  /*1520*/  SHF.R.U32.HI R9, RZ, R17, R4 ;  /* 0x00000011ff097219 */ /* 0x000fe20000011604 */
[----:B------:R-:W-:Y:S01]  /*1530*/  IMAD.SHL.U32 R7, R3, 0x80, RZ ;  /* 0x0000008003077824 */ /* 0x000fe200078e00ff */
[----:B------:R-:W-:Y:S01]  /*1540*/  LOP3.LUT R5, R5, 0x180, RZ, 0xc0, !PT ;  /* 0x0000018005057812 */ /* 0x000fe200078ec0ff */
[----:B------:R-:W-:Y:S01]  /*1550*/  VIADD R3, R17, 0xffffffff ;  /* 0xffffffff11037836 */ /* 0x000fe20000000000 */
[----:B------:R-:W-:Y:S01]  /*1560*/  SHF.L.U32 R2, R2, 0x5, RZ ;  /* 0x0000000502027819 */ /* 0x000fe200000006ff */
[----:B------:R-:W-:Y:S01]  /*1570*/  IMAD.SHL.U32 R20, R20, 0x40, RZ ;  /* 0x0000004014147824 */ /* 0x000fe200078e00ff */
[----:B------:R-:W-:Y:S01]  /*1580*/  LOP3.LUT R7, R7, 0x80, RZ, 0xc0, !PT ;  /* 0x0000008007077812 */ /* 0x000fe200078ec0ff */
[----:B------:R-:W-:Y:S01]  /*1590*/  IMAD.SHL.U32 R9, R9, 0x10, RZ ;  /* 0x0000001009097824 */ /* 0x000fe200078e00ff */
[----:B------:R-:W-:Y:S01]  /*15a0*/  SHF.R.U32.HI R18, RZ, R3, R18 ;  /* 0x00000003ff127219 */ /* 0x000fe20000011612 */
[----:B------:R-:W-:Y:S01]  /*15b0*/  IMAD R15, R15, R19, R14 ;  /* 0x000000130f0f7224 */ /* 0x000fe200078e020e */
[----:B------:R-:W-:Y:S01]  /*15c0*/  LOP3.LUT R7, R7, 0x100, R16, 0xf8, !PT ;  /* 0x0000010007077812 */ /* 0x000fe200078ef810 */
[----:B------:R-:W-:Y:S01]  /*15d0*/  IMAD.SHL.U32 R16, R4, 0x10, RZ ;  /* 0x0000001004107824 */ /* 0x000fe200078e00ff */
[----:B------:R-:W-:Y:S01]  /*15e0*/  SHF.R.U32.HI R4, RZ, R3, R4 ;  /* 0x00000003ff047219 */ /* 0x000fe20000011604 */
[----:B------:R-:W-:Y:S01]  /*15f0*/  IMAD.SHL.U32 R18, R18, 0x40, RZ ;  /* 0x0000004012127824 */ /* 0x000fe200078e00ff */
[----:B------:R-:W-:-:S02]  /*1600*/  LOP3.LUT R5, R5, 0x40, R20, 0xf8, !PT ;  /* 0x0000004005057812 */ /* 0x000fc400078ef814 */
[-C--:B------:R-:W-:Y:S02]  /*1610*/  SHF.R.U32.HI R10, RZ, R17.reuse, R10 ;  /* 0x00000011ff0a7219 */ /* 0x080fe4000001160a */
[----:B------:R-:W-:Y:S02]  /*1620*/  LOP3.LUT R7, R7, 0x40, R18, 0xf8, !PT ;  /* 0x0000004007077812 */ /* 0x000fe400078ef812 */
[----:B------:R-:W-:Y:S01]  /*1630*/  LOP3.LUT R5, R5, 0x10, R16, 0xf8, !PT ;  /* 0x0000001005057812 */ /* 0x000fe200078ef810 */
[----:B------:R-:W-:Y:S01]  /*1640*/  IMAD.SHL.U32 R10, R10, 0x8, RZ ;  /* 0x000000080a0a7824 */ /* 0x000fe200078e00ff */
[----:B------:R-:W-:Y:S01]  /*1650*/  LOP3.LUT R2, R7, 0x20, R2, 0xf8, !PT ;  /* 0x0000002007027812 */ /* 0x000fe200078ef802 */
[----:B------:R-:W-:Y:S01]  /*1660*/  IMAD.SHL.U32 R7, R4, 0x8, RZ ;  /* 0x0000000804077824 */ /* 0x000fe200078e00ff */
[----:B------:R-:W-:Y:S02]  /*1670*/  SHF.R.U32.HI R4, RZ, R17, R8 ;  /* 0x00000011ff047219 */ /* 0x000fe40000011608 */
[----:B------:R-:W-:-:S02]  /*1680*/  LOP3.LUT R2, R2, 0x10, R9, 0xf8, !PT ;  /* 0x0000001002027812 */ /* 0x000fc400078ef809 */
[----:B------:R-:W-:Y:S01]  /*1690*/  LOP3.LUT R5, R5, 0x20, R16, 0xf8, !PT ;  /* 0x0000002005057812 */ /* 0x000fe200078ef810 */
[----:B------:R-:W-:Y:S01]  /*16a0*/  IMAD.SHL.U32 R4, R4, 0x2, RZ ;  /* 0x0000000204047824 */ /* 0x000fe200078e00ff */
[----:B------:R-:W-:Y:S01]  /*16b0*/  LOP3.LUT R2, R2, 0x8, R7, 0xf8, !PT ;  /* 0x0000000802027812 */ /* 0x000fe200078ef807 */
[----:B------:R-:W-:Y:S01]  /*16c0*/  IMAD.SHL.U32 R7, R6, 0x4, RZ ;  /* 0x0000000406077824 */ /* 0x000fe200078e00ff */
[----:B------:R-:W-:Y:S01]  /*16d0*/  SHF.R.U32.HI R6, RZ, R3, R8 ;  /* 0x00000003ff067219 */ /* 0x000fe20000011608 */
[----:B------:R-:W-:Y:S01]  /*16e0*/  IMAD.SHL.U32 R8, R8, 0x2, RZ ;  /* 0x0000000208087824 */ /* 0x000fe200078e00ff */
[----:B------:R-:W-:Y:S02]  /*16f0*/  LOP3.LUT R5, R5, 0x8, R10, 0xf8, !PT ;  /* 0x0000000805057812 */ /* 0x000fe400078ef80a */
[----:B------:R-:W-:Y:S02]  /*1700*/  LOP3.LUT R2, R2, 0x4, R7, 0xf8, !PT ;  /* 0x0000000402027812 */ /* 0x000fe400078ef807 */
[----:B------:R-:W-:-:S02]  /*1710*/  SHF.R.U32.HI R12, RZ, R17, R12 ;  /* 0x00000011ff0c7219 */ /* 0x000fc4000001160c */
[--C-:B------:R-:W-:Y:S02]  /*1720*/  LOP3.LUT R5, R5, 0x2, R8.reuse, 0xf8, !PT ;  /* 0x0000000205057812 */ /* 0x100fe400078ef808 */
[----:B------:R-:W-:Y:S02]  /*1730*/  LOP3.LUT R3, R4, 0x2, RZ, 0xc0, !PT ;  /* 0x0000000204037812 */ /* 0x000fe400078ec0ff */
[----:B------:R-:W-:Y:S02]  /*1740*/  LOP3.LUT R6, R6, 0x1, RZ, 0xc0, !PT ;  /* 0x0000000106067812 */ /* 0x000fe400078ec0ff */
[----:B------:R-:W-:Y:S02]  /*1750*/  LOP3.LUT R5, R5, 0x4, R8, 0xf8, !PT ;  /* 0x0000000405057812 */ /* 0x000fe400078ef808 */
[----:B------:R-:W-:Y:S02]  /*1760*/  LOP3.LUT R12, R12, 0x1, RZ, 0xc0, !PT ;  /* 0x000000010c0c7812 */ /* 0x000fe400078ec0ff */
[----:B------:R-:W-:-:S03]  /*1770*/  IADD3 R2, PT, PT, R3, R2, R6 ;  /* 0x0000000203027210 */ /* 0x000fc60007ffe006 */
[----:B------:R-:W-:Y:S02]  /*1780*/  IMAD.IADD R5, R12, 0x1, R5 ;  /* 0x000000010c057824 */ /* 0x000fe400078e0205 */
[----:B------:R-:W-:Y:S02]  /*1790*/  IMAD.SHL.U32 R4, R2, 0x4, RZ ;  /* 0x0000000402047824 */ /* 0x000fe400078e00ff */
[----:B------:R-:W-:Y:S01]  /*17a0*/  IMAD.SHL.U32 R5, R5, 0x4, RZ ;  /* 0x0000000405057824 */ /* 0x000fe200078e00ff */
[----:B------:R-:W0:Y:S08]  /*17b0*/  LDC.64 R2, c[0x0][0x388] ;  /* 0x0000e200ff027b82 */ /* 0x000e300000000a00 */
[----:B------:R-:W1:Y:S08]  /*17c0*/  LDC R4, c[0x3][R4] ;  /* 0x00c0000004047b82 */ /* 0x000e700000000800 */
[----:B------:R-:W2:Y:S01]  /*17d0*/  LDC R5, c[0x3][R5] ;  /* 0x00c0000005057b82 */ /* 0x000ea20000000800 */
[----:B0-----:R-:W-:Y:S01]  /*17e0*/  IMAD.WIDE R2, R15, 0x4, R2 ;  /* 0x000000040f027825 */ /* 0x001fe200078e0202 */
[----:B-1----:R-:W-:-:S04]  /*17f0*/  SHF.L.U32 R17, R4, R17, RZ ;  /* 0x0000001104117219 */ /* 0x002fc800000006ff */
[----:B--2---:R-:W-:-:S05]  /*1800*/  IADD3 R17, PT, PT, R17, R5, R0 ;  /* 0x0000000511117210 */ /* 0x004fca0007ffe000 */
[----:B------:R-:W-:Y:S01]  /*1810*/  STG.E desc[UR4][R2.64], R17 ;  /* 0x0000001102007986 */ /* 0x000fe2000c101904 */
[----:B------:R-:W-:Y:S05]  /*1820*/  EXIT ;  /* 0x000000000000794d */ /* 0x000fea0003800000 */
.L_x_20:
[----:B------:R-:W-:-:S00]  /*1830*/  BRA `(.L_x_20) ;  /* 0xfffffffc00fc7947 */ /* 0x000fc0000383ffff */
[----:B------:R-:W-:-:S00]  /*1840*/  NOP ;  /* 0x0000000000007918 */ /* 0x000fc00000000000 */
        /* <DEDUP_REMOVED lines=11> */
.L_x_46:


//--------------------- .text._Z15RunGolSharedMemPjS_iii --------------------------
	.section	.text._Z15RunGolSharedMemPjS_iii,"ax",@progbits
	.align	128
        .global         _Z15RunGolSharedMemPjS_iii
        .type           _Z15RunGolSharedMemPjS_iii,@function
        .size           _Z15RunGolSharedMemPjS_iii,(.L_x_47 - _Z15RunGolSharedMemPjS_iii)
        .other          _Z15RunGolSharedMemPjS_iii,@"STO_CUDA_ENTRY STV_DEFAULT"
_Z15RunGolSharedMemPjS_iii:
.text._Z15RunGolSharedMemPjS_iii:
[----:B------:R-:W-:Y:S01]  /*0000*/  LDC R1, c[0x0][0x37c] ;  /* 0x0000df00ff017b82 */ /* 0x000fe20000000800 */
[----:B------:R-:W0:Y:S07]  /*0010*/  LDCU.64 UR4, c[0x0][0x390] ;  /* 0x00007200ff0477ac */ /* 0x000e2e0008000a00 */
[----:B------:R-:W1:Y:S01]  /*0020*/  LDC R17, c[0x0][0x360] ;  /* 0x0000d800ff117b82 */ /* 0x000e620000000800 */
[----:B------:R-:W2:Y:S07]  /*0030*/  S2R R21, SR_TID.Y ;  /* 0x0000000000157919 */ /* 0x000eae0000002200 */
[----:B------:R-:W3:Y:S08]  /*0040*/  LDC R18, c[0x0][0x364] ;  /* 0x0000d900ff127b82 */ /* 0x000ef00000000800 */
[----:B------:R-:W4:Y:S01]  /*0050*/  S2UR UR6, SR_CTAID.Y ;  /* 0x00000000000679c3 */ /* 0x000f220000002600 */
[----:B0-----:R-:W-:-:S04]  /*0060*/  IMAD.U32 R2, RZ, RZ, UR5 ;  /* 0x00000005ff027e24 */ /* 0x001fc8000f8e00ff */
[----:B------:R-:W-:-:S03]  /*0070*/  IMAD R0, R2, UR4, RZ ;  /* 0x0000000402007c24 */ /* 0x000fc6000f8e02ff */
[----:B------:R-:W0:Y:S01]  /*0080*/  S2UR UR5, SR_CTAID.X ;  /* 0x00000000000579c3 */ /* 0x000e220000002500 */
[----:B------:R-:W-:-:S05]  /*0090*/  IMAD.SHL.U32 R0, R0, 0x10, RZ ;  /* 0x0000001000007824 */ /* 0x000fca00078e00ff */
[----:B------:R-:W-:-:S13]  /*00a0*/  ISETP.GT.U32.AND P0, PT, R0, 0x18000, PT ;  /* 0x000180000000780c */ /* 0x000fda0003f04070 */
[----:B0-2-4-:R-:W-:Y:S05]  /*00b0*/  @P0 EXIT ;  /* 0x000000000000094d */ /* 0x015fea0003800000 */
[----:B------:R-:W0:Y:S01]  /*00c0*/  S2R R0, SR_CgaCtaId ;  /* 0x0000000000007919 */ /* 0x000e220000008800 */
[----:B------:R-:W2:Y:S01]  /*00d0*/  LDCU UR10, c[0x0][0x370] ;  /* 0x00006e00ff0a77ac */ /* 0x000ea20008000800 */
[----:B---3--:R-:W-:Y:S01]  /*00e0*/  IMAD R21, R18, UR6, R21 ;  /* 0x0000000612157c24 */ /* 0x008fe2000f8e0215 */
[----:B------:R-:W-:Y:S01]  /*00f0*/  MOV R19, 0x400 ;  /* 0x0000040000137802 */ /* 0x000fe20000000f00 */
[----:B------:R-:W1:Y:S01]  /*0100*/  S2R R22, SR_TID.X ;  /* 0x0000000000167919 */ /* 0x000e620000002100 */
[----:B------:R-:W3:Y:S01]  /*0110*/  LDCU UR11, c[0x0][0x374] ;  /* 0x00006e80ff0b77ac */ /* 0x000ee20008000800 */
[----:B------:R-:W-:Y:S01]  /*0120*/  BSSY.RECONVERGENT B0, `(.L_x_21) ;  /* 0x0000069000007945 */ /* 0x000fe20003800200 */
[----:B------:R-:W-:Y:S01]  /*0130*/  ISETP.GE.AND P0, PT, R21, R2, PT ;  /* 0x000000021500720c */ /* 0x000fe20003f06270 */
[----:B------:R-:W-:Y:S01]  /*0140*/  UIADD3 UR4, UPT, UPT, UR4, -0x1, URZ ;  /* 0xffffffff04047890 */ /* 0x000fe2000fffe0ff */
[----:B------:R-:W4:Y:S03]  /*0150*/  LDCU.64 UR8, c[0x0][0x358] ;  /* 0x00006b00ff0877ac */ /* 0x000f260008000a00 */
[----:B------:R-:W-:-:S04]  /*0160*/  USHF.R.S32.HI UR4, URZ, 0x5, UR4 ;  /* 0x00000005ff047899 */ /* 0x000fc80008011404 */
[----:B------:R-:W-:Y:S02]  /*0170*/  UIADD3 UR7, UPT, UPT, UR4, 0x1, URZ ;  /* 0x0000000104077890 */ /* 0x000fe4000fffe0ff */
[----:B------:R-:W-:Y:S02]  /*0180*/  IMAD R16, R2, UR4, R2 ;  /* 0x0000000402107c24 */ /* 0x000fe4000f8e0202 */
[----:B---3--:R-:W-:Y:S01]  /*0190*/  IMAD R18, R18, UR11, RZ ;  /* 0x0000000b12127c24 */ /* 0x008fe2000f8e02ff */
[----:B0-----:R-:W-:Y:S01]  /*01a0*/  LEA R19, R0, R19, 0x18 ;  /* 0x0000001300137211 */ /* 0x001fe200078ec0ff */
[C---:B-1----:R-:W-:Y:S02]  /*01b0*/  IMAD R20, R17.reuse, UR5, R22 ;  /* 0x0000000511147c24 */ /* 0x042fe4000f8e0216 */
[----:B--2---:R-:W-:Y:S02]  /*01c0*/  IMAD R17, R17, UR10, RZ ;  /* 0x0000000a11117c24 */ /* 0x004fe4000f8e02ff */
[----:B------:R-:W-:Y:S01]  /*01d0*/  IMAD R16, R16, 0x4, R19 ;  /* 0x0000000410107824 */ /* 0x000fe200078e0213 */
[----:B----4-:R-:W-:Y:S06]  /*01e0*/  @P0 BRA `(.L_x_22) ;  /* 0x0000000400700947 */ /* 0x010fec0003800000 */
[----:B------:R-:W0:Y:S01]  /*01f0*/  I2F.U32.RP R4, R17 ;  /* 0x0000001100047306 */ /* 0x000e220000209000 */
[--C-:B------:R-:W-:Y:S01]  /*0200*/  IMAD.IADD R15, R20, 0x1, R17.reuse ;  /* 0x00000001140f7824 */ /* 0x100fe200078e0211 */
[C---:B------:R-:W-:Y:S01]  /*0210*/  ISETP.NE.U32.AND P2, PT, R17.reuse, RZ, PT ;  /* 0x000000ff1100720c */ /* 0x040fe20003f45070 */
[----:B------:R-:W-:Y:S02]  /*0220*/  IMAD.MOV R5, RZ, RZ, -R17 ;  /* 0x000000ffff057224 */ /* 0x000fe400078e0a11 */
[----:B------:R-:W-:Y:S01]  /*0230*/  IMAD.IADD R14, R17, 0x1, R15 ;  /* 0x00000001110e7824 */ /* 0x000fe200078e020f */
[C---:B------:R-:W-:Y:S01]  /*0240*/  ISETP.GT.AND P0, PT, R15.reuse, UR4, PT ;  /* 0x000000040f007c0c */ /* 0x040fe2000bf04270 */
[----:B------:R-:W-:Y:S01]  /*0250*/  IMAD.MOV.U32 R13, RZ, RZ, R21 ;  /* 0x000000ffff0d7224 */ /* 0x000fe200078e0015 */
[----:B------:R-:W-:Y:S01]  /*0260*/  VIMNMX R0, PT, PT, R15, UR7, !PT ;  /* 0x000000070f007c48 */ /* 0x000fe2000ffe0100 */
[----:B------:R-:W-:Y:S01]  /*0270*/  IMAD.IADD R23, R17, 0x1, R14 ;  /* 0x0000000111177824 */ /* 0x000fe200078e020e */
[----:B------:R-:W-:-:S04]  /*0280*/  SEL R12, RZ, 0x1, P0 ;  /* 0x00000001ff0c7807 */ /* 0x000fc80000000000 */
[----:B------:R-:W-:Y:S01]  /*0290*/  IADD3 R0, PT, PT, R0, -R15, -R12 ;  /* 0x8000000f00007210 */ /* 0x000fe20007ffe80c */
[----:B0-----:R-:W0:Y:S02]  /*02a0*/  MUFU.RCP R4, R4 ;  /* 0x0000000400047308 */ /* 0x001e240000001000 */
[----:B0-----:R-:W-:-:S06]  /*02b0*/  VIADD R2, R4, 0xffffffe ;  /* 0x0ffffffe04027836 */ /* 0x001fcc0000000000 */
[----:B------:R0:W1:Y:S02]  /*02c0*/  F2I.FTZ.U32.TRUNC.NTZ R3, R2 ;  /* 0x0000000200037305 */ /* 0x000064000021f000 */
[----:B0-----:R-:W-:Y:S02]  /*02d0*/  IMAD.MOV.U32 R2, RZ, RZ, RZ ;  /* 0x000000ffff027224 */ /* 0x001fe400078e00ff */
[----:B-1----:R-:W-:-:S04]  /*02e0*/  IMAD R5, R5, R3, RZ ;  /* 0x0000000305057224 */ /* 0x002fc800078e02ff */
[----:B------:R-:W-:-:S06]  /*02f0*/  IMAD.HI.U32 R3, R3, R5, R2 ;  /* 0x0000000503037227 */ /* 0x000fcc00078e0002 */
[----:B------:R-:W-:-:S05]  /*0300*/  IMAD.HI.U32 R3, R3, R0, RZ ;  /* 0x0000000003037227 */ /* 0x000fca00078e00ff */
[----:B------:R-:W-:-:S05]  /*0310*/  IADD3 R2, PT, PT, -R3, RZ, RZ ;  /* 0x000000ff03027210 */ /* 0x000fca0007ffe1ff */
[----:B------:R-:W-:-:S05]  /*0320*/  IMAD R0, R17, R2, R0 ;  /* 0x0000000211007224 */ /* 0x000fca00078e0200 */
[----:B------:R-:W-:-:S13]  /*0330*/  ISETP.GE.U32.AND P0, PT, R0, R17, PT ;  /* 0x000000110000720c */ /* 0x000fda0003f06070 */
[----:B------:R-:W-:Y:S02]  /*0340*/  @P0 IMAD.IADD R0, R0, 0x1, -R17 ;  /* 0x0000000100000824 */ /* 0x000fe400078e0a11 */
[----:B------:R-:W-:-:S03]  /*0350*/  @P0 VIADD R3, R3, 0x1 ;  /* 0x0000000103030836 */ /* 0x000fc60000000000 */
[----:B------:R-:W-:-:S13]  /*0360*/  ISETP.GE.U32.AND P1, PT, R0, R17, PT ;  /* 0x000000110000720c */ /* 0x000fda0003f26070 */
[----:B------:R-:W-:Y:S01]  /*0370*/  @P1 VIADD R3, R3, 0x1 ;  /* 0x0000000103031836 */ /* 0x000fe20000000000 */
[----:B------:R-:W-:-:S04]  /*0380*/  @!P2 LOP3.LUT R3, RZ, R17, RZ, 0x33, !PT ;  /* 0x00000011ff03a212 */ /* 0x000fc800078e33ff */
[----:B------:R-:W-:-:S07]  /*0390*/  IADD3 R12, PT, PT, R12, R3, RZ ;  /* 0x000000030c0c7210 */ /* 0x000fce0007ffe0ff */
.L_x_28:
[----:B------:R-:W-:Y:S01]  /*03a0*/  ISETP.GT.AND P0, PT, R20, UR4, PT ;  /* 0x0000000414007c0c */ /* 0x000fe2000bf04270 */
[----:B------:R-:W-:-:S12]  /*03b0*/  BSSY.RECONVERGENT B1, `(.L_x_23) ;  /* 0x000003a000017945 */ /* 0x000fd80003800200 */
[----:B0-2---:R-:W-:Y:S05]  /*03c0*/  @P0 BRA `(.L_x_24) ;  /* 0x0000000000e00947 */ /* 0x005fea0003800000 */
[C---:B------:R-:W-:Y:S01]  /*03d0*/  LOP3.LUT R7, R12.reuse, 0x3, RZ, 0xc0, !PT ;  /* 0x000000030c077812 */ /* 0x040fe200078ec0ff */
[----:B------:R-:W-:Y:S01]  /*03e0*/  BSSY.RECONVERGENT B2, `(.L_x_25) ;  /* 0x000001d000027945 */ /* 0x000fe20003800200 */
[----:B------:R-:W-:Y:S01]  /*03f0*/  ISETP.GE.U32.AND P1, PT, R12, 0x3, PT ;  /* 0x000000030c00780c */ /* 0x000fe20003f26070 */
[----:B------:R-:W-:Y:S01]  /*0400*/  IMAD R0, R13, UR7, RZ ;  /* 0x000000070d007c24 */ /* 0x000fe2000f8e02ff */
[----:B------:R-:W-:Y:S01]  /*0410*/  ISETP.NE.AND P0, PT, R7, 0x3, PT ;  /* 0x000000030700780c */ /* 0x000fe20003f05270 */
[----:B------:R-:W-:-:S12]  /*0420*/  IMAD.MOV.U32 R24, RZ, RZ, R20 ;  /* 0x000000ffff187224 */ /* 0x000fd800078e0014 */
[----:B------:R-:W-:Y:S05]  /*0430*/  @!P0 BRA `(.L_x_26) ;  /* 0x00000000005c8947 */ /* 0x000fea0003800000 */
[----:B------:R-:W0:Y:S01]  /*0440*/  LDC.64 R2, c[0x0][0x380] ;  /* 0x0000e000ff027b82 */ /* 0x000e220000000a00 */
[----:B------:R-:W-:-:S04]  /*0450*/  IMAD.IADD R5, R20, 0x1, R0 ;  /* 0x0000000114057824 */ /* 0x000fc800078e0200 */
[----:B0-----:R-:W-:-:S05]  /*0460*/  IMAD.WIDE R2, R5, 0x4, R2 ;  /* 0x0000000405027825 */ /* 0x001fca00078e0202 */
[----:B------:R-:W2:Y:S01]  /*0470*/  LDG.E R4, desc[UR8][R2.64] ;  /* 0x0000000802047981 */ /* 0x000ea2000c1e1900 */
[----:B------:R-:W0:Y:S01]  /*0480*/  S2UR UR6, SR_CgaCtaId ;  /* 0x00000000000679c3 */ /* 0x000e220000008800 */
[----:B------:R-:W-:Y:S01]  /*0490*/  UMOV UR5, 0x400 ;  /* 0x0000040000057882 */ /* 0x000fe20000000000 */
[----:B------:R-:W-:Y:S01]  /*04a0*/  ISETP.NE.AND P0, PT, R7, RZ, PT ;  /* 0x000000ff0700720c */ /* 0x000fe20003f05270 */
[----:B------:R-:W-:Y:S01]  /*04b0*/  IMAD.MOV.U32 R24, RZ, RZ, R15 ;  /* 0x000000ffff187224 */ /* 0x000fe200078e000f */
[----:B0-----:R-:W-:-:S06]  /*04c0*/  ULEA UR5, UR6, UR5, 0x18 ;  /* 0x0000000506057291 */ /* 0x001fcc000f8ec0ff */
[----:B------:R-:W-:-:S05]  /*04d0*/  LEA R6, R5, UR5, 0x2 ;  /* 0x0000000505067c11 */ /* 0x000fca000f8e10ff */
[----:B--2---:R0:W-:Y:S01]  /*04e0*/  STS [R6], R4 ;  /* 0x0000000406007388 */ /* 0x0041e20000000800 */
[----:B------:R-:W-:Y:S05]  /*04f0*/  @!P0 BRA `(.L_x_26) ;  /* 0x00000000002c8947 */ /* 0x000fea0003800000 */
[----:B------:R-:W-:Y:S01]  /*0500*/  ISETP.NE.AND P0, PT, R7, 0x1, PT ;  /* 0x000000010700780c */ /* 0x000fe20003f05270 */
[----:B------:R-:W-:-:S12]  /*0510*/  IMAD.WIDE R2, R17, 0x4, R2 ;  /* 0x0000000411027825 */ /* 0x000fd800078e0202 */
[C---:B0-----:R-:W-:Y:S02]  /*0520*/  @P0 IMAD.WIDE R4, R17.reuse, 0x4, R2 ;  /* 0x0000000411040825 */ /* 0x041fe400078e0202 */
[----:B------:R-:W2:Y:S04]  /*0530*/  LDG.E R2, desc[UR8][R2.64] ;  /* 0x0000000802027981 */ /* 0x000ea8000c1e1900 */
[----:B------:R-:W3:Y:S01]  /*0540*/  @P0 LDG.E R4, desc[UR8][R4.64] ;  /* 0x0000000804040981 */ /* 0x000ee2000c1e1900 */
[C---:B------:R-:W-:Y:S02]  /*0550*/  IMAD R6, R17.reuse, 0x4, R6 ;  /* 0x0000000411067824 */ /* 0x040fe400078e0206 */
[----:B------:R-:W-:Y:S01]  /*0560*/  IMAD.MOV.U32 R24, RZ, RZ, R14 ;  /* 0x000000ffff187224 */ /* 0x000fe200078e000e */
[----:B------:R-:W-:Y:S01]  /*0570*/  @P0 MOV R24, R23 ;  /* 0x0000001700180202 */ /* 0x000fe20000000f00 */
[----:B------:R-:W-:Y:S01]  /*0580*/  @P0 IMAD R7, R17, 0x4, R6 ;  /* 0x0000000411070824 */ /* 0x000fe200078e0206 */
[----:B--2---:R1:W-:Y:S04]  /*0590*/  STS [R6], R2 ;  /* 0x0000000206007388 */ /* 0x0043e80000000800 */
[----:B---3--:R1:W-:Y:S02]  /*05a0*/  @P0 STS [R7], R4 ;  /* 0x0000000407000388 */ /* 0x0083e40000000800 */
.L_x_26:
[----:B------:R-:W-:Y:S05]  /*05b0*/  BSYNC.RECONVERGENT B2 ;  /* 0x0000000000027941 */ /* 0x000fea0003800200 */
.L_x_25:
[----:B------:R-:W-:Y:S05]  /*05c0*/  @!P1 BRA `(.L_x_24) ;  /* 0x0000000000609947 */ /* 0x000fea0003800000 */
[----:B01----:R-:W0:Y:S01]  /*05d0*/  S2R R4, SR_CgaCtaId ;  /* 0x0000000000047919 */ /* 0x003e220000008800 */
[----:B------:R-:W1:Y:S01]  /*05e0*/  LDC.64 R2, c[0x0][0x380] ;  /* 0x0000e000ff027b82 */ /* 0x000e620000000a00 */
[----:B------:R-:W-:-:S04]  /*05f0*/  MOV R25, 0x400 ;  /* 0x0000040000197802 */ /* 0x000fc80000000f00 */
[----:B0-----:R-:W-:-:S07]  /*0600*/  LEA R25, R4, R25, 0x18 ;  /* 0x0000001904197211 */ /* 0x001fce00078ec0ff */
.L_x_27:
[----:B--2---:R-:W-:-:S04]  /*0610*/  IMAD.IADD R26, R0, 0x1, R24 ;  /* 0x00000001001a7824 */ /* 0x004fc800078e0218 */
[----:B-1----:R-:W-:-:S04]  /*0620*/  IMAD.WIDE R8, R26, 0x4, R2 ;  /* 0x000000041a087825 */ /* 0x002fc800078e0202 */
[C---:B------:R-:W-:Y:S02]  /*0630*/  IMAD.WIDE R4, R17.reuse, 0x4, R8 ;  /* 0x0000000411047825 */ /* 0x040fe400078e0208 */
[----:B------:R-:W2:Y:S02]  /*0640*/  LDG.E R8, desc[UR8][R8.64] ;  /* 0x0000000808087981 */ /* 0x000ea4000c1e1900 */
[C---:B------:R-:W-:Y:S02]  /*0650*/  IMAD.WIDE R6, R17.reuse, 0x4, R4 ;  /* 0x0000000411067825 */ /* 0x040fe400078e0204 */
[----:B------:R-:W3:Y:S02]  /*0660*/  LDG.E R4, desc[UR8][R4.64] ;  /* 0x0000000804047981 */ /* 0x000ee4000c1e1900 */
[----:B------:R-:W-:Y:S02]  /*0670*/  IMAD.WIDE R10, R17, 0x4, R6 ;  /* 0x00000004110a7825 */ /* 0x000fe400078e0206 */
[----:B------:R-:W4:Y:S04]  /*0680*/  LDG.E R6, desc[UR8][R6.64] ;  /* 0x0000000806067981 */ /* 0x000f28000c1e1900 */
[----:B------:R-:W5:Y:S01]  /*0690*/  LDG.E R10, desc[UR8][R10.64] ;  /* 0x000000080a0a7981 */ /* 0x000f62000c1e1900 */
[----:B------:R-:W-:-:S04]  /*06a0*/  IMAD R26, R26, 0x4, R25 ;  /* 0x000000041a1a7824 */ /* 0x000fc800078e0219 */
[----:B------:R-:W-:-:S04]  /*06b0*/  IMAD R27, R17, 0x4, R26 ;  /* 0x00000004111b7824 */ /* 0x000fc800078e021a */
[----:B------:R-:W-:-:S04]  /*06c0*/  IMAD R28, R17, 0x4, R27 ;  /* 0x00000004111c7824 */ /* 0x000fc800078e021b */
[C---:B------:R-:W-:Y:S02]  /*06d0*/  IMAD R29, R17.reuse, 0x4, R28 ;  /* 0x00000004111d7824 */ /* 0x040fe400078e021c */
[----:B------:R-:W-:-:S05]  /*06e0*/  IMAD R24, R17, 0x4, R24 ;  /* 0x0000000411187824 */ /* 0x000fca00078e0218 */
[----:B------:R-:W-:Y:S01]  /*06f0*/  ISETP.GT.AND P0, PT, R24, UR4, PT ;  /* 0x0000000418007c0c */ /* 0x000fe2000bf04270 */
[----:B--2---:R2:W-:Y:S04]  /*0700*/  STS [R26], R8 ;  /* 0x000000081a007388 */ /* 0x0045e80000000800 */
[----:B---3--:R2:W-:Y:S04]  /*0710*/  STS [R27], R4 ;  /* 0x000000041b007388 */ /* 0x0085e80000000800 */
[----:B----4-:R2:W-:Y:S04]  /*0720*/  STS [R28], R6 ;  /* 0x000000061c007388 */ /* 0x0105e80000000800 */
[----:B-----5:R2:W-:Y:S01]  /*0730*/  STS [R29], R10 ;  /* 0x0000000a1d007388 */ /* 0x0205e20000000800 */
[----:B------:R-:W-:Y:S05]  /*0740*/  @!P0 BRA `(.L_x_27) ;  /* 0xfffffffc00b08947 */ /* 0x000fea000383ffff */
.L_x_24:
[----:B------:R-:W-:Y:S05]  /*0750*/  BSYNC.RECONVERGENT B1 ;  /* 0x0000000000017941 */ /* 0x000fea0003800200 */
.L_x_23:
[----:B------:R-:W1:Y:S01]  /*0760*/  LDCU UR5, c[0x0][0x394] ;  /* 0x00007280ff0577ac */ /* 0x000e620008000800 */
[----:B------:R-:W-:Y:S01]  /*0770*/  IADD3 R13, PT, PT, R18, R13, RZ ;  /* 0x0000000d120d7210 */ /* 0x000fe20007ffe0ff */
[----:B-1----:R-:W-:-:S05]  /*0780*/  IMAD.U32 R2, RZ, RZ, UR5 ;  /* 0x00000005ff027e24 */ /* 0x002fca000f8e00ff */
[----:B------:R-:W-:-:S13]  /*0790*/  ISETP.GE.AND P0, PT, R13, R2, PT ;  /* 0x000000020d00720c */ /* 0x000fda0003f06270 */
[----:B------:R-:W-:Y:S05]  /*07a0*/  @!P0 BRA `(.L_x_28) ;  /* 0xfffffff800fc8947 */ /* 0x000fea000383ffff */
.L_x_22:
[----:B------:R-:W-:Y:S05]  /*07b0*/  BSYNC.RECONVERGENT B0 ;  /* 0x0000000000007941 */ /* 0x000fea0003800200 */
.L_x_21:
[----:B------:R-:W1:Y:S02]  /*07c0*/  LDCU UR4, c[0x0][0x398] ;  /* 0x00007300ff0477ac */ /* 0x000e640008000800 */
[----:B-1----:R-:W-:Y:S01]  /*07d0*/  UISETP.GE.AND UP0, UPT, UR4, 0x1, UPT ;  /* 0x000000010400788c */ /* 0x002fe2000bf06270 */
[----:B------:R-:W-:Y:S08]  /*07e0*/  BAR.SYNC.DEFER_BLOCKING 0x0 ;  /* 0x0000000000007b1d */ /* 0x000ff00000010000 */
[----:B------:R-:W-:Y:S05]  /*07f0*/  BRA.U !UP0, `(.L_x_29) ;  /* 0x0000000508f47547 */ /* 0x000fea000b800000 */
[----:B------:R-:W1:Y:S01]  /*0800*/  S2R R3, SR_CgaCtaId ;  /* 0x0000000000037919 */ /* 0x000e620000008800 */
[----:B------:R-:W-:Y:S01]  /*0810*/  MOV R0, 0x400 ;  /* 0x0000040000007802 */ /* 0x000fe20000000f00 */
[----:B------:R-:W-:-:S03]  /*0820*/  UMOV UR4, URZ ;  /* 0x000000ff00047c82 */ /* 0x000fc60008000000 */
[----:B-1----:R-:W-:-:S07]  /*0830*/  LEA R0, R3, R0, 0x18 ;  /* 0x0000000003007211 */ /* 0x002fce00078ec0ff */
.L_x_38:
[----:B------:R-:W1:Y:S01]  /*0840*/  LDCU UR6, c[0x0][0x394] ;  /* 0x00007280ff0677ac */ /* 0x000e620008000800 */
[----:B------:R-:W-:Y:S01]  /*0850*/  BSSY.RECONVERGENT B0, `(.L_x_30) ;  /* 0x0000073000007945 */ /* 0x000fe20003800200 */
[----:B------:R-:W-:Y:S01]  /*0860*/  IMAD.MOV.U32 R19, RZ, RZ, R16 ;  /* 0x000000ffff137224 */ /* 0x000fe200078e0010 */
[----:B------:R-:W3:Y:S01]  /*0870*/  LDCU UR5, c[0x0][0x398] ;  /* 0x00007300ff0577ac */ /* 0x000ee20008000800 */
[----:B------:R-:W-:Y:S01]  /*0880*/  UIADD3 UR4, UPT, UPT, UR4, 0x1, URZ ;  /* 0x0000000104047890 */ /* 0x000fe2000fffe0ff */
[----:B------:R-:W4:Y:S01]  /*0890*/  LDCU UR7, c[0x0][0x390] ;  /* 0x00007200ff0777ac */ /* 0x000f220008000800 */
[----:B-1----:R-:W-:Y:S02]  /*08a0*/  IMAD.U32 R2, RZ, RZ, UR6 ;  /* 0x00000006ff027e24 */ /* 0x002fe4000f8e00ff */
[----:B---3--:R-:W-:-:S03]  /*08b0*/  UISETP.NE.AND UP0, UPT, UR4, UR5, UPT ;  /* 0x000000050400728c */ /* 0x008fc6000bf05270 */
[----:B------:R-:W-:-:S13]  /*08c0*/  ISETP.GE.AND P0, PT, R21, R2, PT ;  /* 0x000000021500720c */ /* 0x000fda0003f06270 */
[----:B----4-:R-:W-:Y:S05]  /*08d0*/  @P0 BRA `(.L_x_31) ;  /* 0x0000000400a80947 */ /* 0x010fea0003800000 */
[----:B------:R-:W-:-:S07]  /*08e0*/  IMAD.MOV.U32 R3, RZ, RZ, R21 ;  /* 0x000000ffff037224 */ /* 0x000fce00078e0015 */
.L_x_37:
[----:B------:R-:W1:Y:S01]  /*08f0*/  LDC R9, c[0x0][0x390] ;  /* 0x0000e400ff097b82 */ /* 0x000e620000000800 */
[----:B------:R-:W-:Y:S01]  /*0900*/  BSSY.RECONVERGENT B1, `(.L_x_32) ;  /* 0x0000062000017945 */ /* 0x000fe20003800200 */
[----:B-1----:R-:W-:-:S13]  /*0910*/  ISETP.GE.AND P0, PT, R20, R9, PT ;  /* 0x000000091400720c */ /* 0x002fda0003f06270 */
[----:B------:R-:W-:Y:S05]  /*0920*/  @P0 BRA `(.L_x_33) ;  /* 0x00000004007c0947 */ /* 0x000fea0003800000 */
[----:B------:R-:W1:Y:S01]  /*0930*/  LDC R2, c[0x0][0x390] ;  /* 0x0000e400ff027b82 */ /* 0x000e620000000800 */
[----:B------:R-:W3:Y:S01]  /*0940*/  LDCU UR6, c[0x0][0x394] ;  /* 0x00007280ff0677ac */ /* 0x000ee20008000800 */
[C---:B------:R-:W-:Y:S01]  /*0950*/  ISETP.NE.AND P0, PT, R3.reuse, RZ, PT ;  /* 0x000000ff0300720c */ /* 0x040fe20003f05270 */
[C---:B0-2---:R-:W-:Y:S01]  /*0960*/  VIADD R4, R3.reuse, 0x1 ;  /* 0x0000000103047836 */ /* 0x045fe20000000000 */
[----:B------:R-:W-:Y:S01]  /*0970*/  LOP3.LUT R8, RZ, R20, RZ, 0x33, !PT ;  /* 0x00000014ff087212 */ /* 0x000fe200078e33ff */
[----:B---3--:R-:W-:Y:S01]  /*0980*/  UIADD3 UR5, UPT, UPT, UR6, -0x1, URZ ;  /* 0xffffffff06057890 */ /* 0x008fe2000fffe0ff */
[----:B-1----:R-:W-:Y:S01]  /*0990*/  VIADD R5, R2, 0xffffffff ;  /* 0xffffffff02057836 */ /* 0x002fe20000000000 */
[----:B------:R-:W-:-:S04]  /*09a0*/  SEL R2, R3, UR6, P0 ;  /* 0x0000000603027c07 */ /* 0x000fc80008000000 */
[----:B------:R-:W-:Y:S02]  /*09b0*/  ISETP.NE.AND P1, PT, R3, UR5, PT ;  /* 0x0000000503007c0c */ /* 0x000fe4000bf25270 */
[----:B------:R-:W-:Y:S02]  /*09c0*/  SHF.R.S32.HI R6, RZ, 0x5, R5 ;  /* 0x00000005ff067819 */ /* 0x000fe40000011405 */
[----:B------:R-:W-:Y:S02]  /*09d0*/  IADD3 R5, PT, PT, R2, -0x1, RZ ;  /* 0xffffffff02057810 */ /* 0x000fe40007ffe0ff */
[----:B------:R-:W-:Y:S01]  /*09e0*/  SEL R7, R4, RZ, P1 ;  /* 0x000000ff04077207 */ /* 0x000fe20000800000 */
[----:B------:R-:W-:Y:S01]  /*09f0*/  VIADD R2, R6, 0x1 ;  /* 0x0000000106027836 */ /* 0x000fe20000000000 */
[----:B------:R-:W-:Y:S01]  /*0a00*/  ISETP.NE.AND P0, PT, R22, RZ, PT ;  /* 0x000000ff1600720c */ /* 0x000fe20003f05270 */
[----:B------:R-:W-:Y:S02]  /*0a10*/  IMAD.IADD R4, R9, 0x1, -R20 ;  /* 0x0000000109047824 */ /* 0x000fe400078e0a14 */
[----:B------:R-:W-:-:S02]  /*0a20*/  VIADD R6, R20, 0x1 ;  /* 0x0000000114067836 */ /* 0x000fc40000000000 */
[C---:B------:R-:W-:Y:S02]  /*0a30*/  IMAD R5, R2.reuse, R5, RZ ;  /* 0x0000000502057224 */ /* 0x040fe400078e02ff */
[----:B------:R-:W-:-:S07]  /*0a40*/  IMAD R7, R2, R7, RZ ;  /* 0x0000000702077224 */ /* 0x000fce00078e02ff */
.L_x_36:
[----:B------:R-:W-:Y:S04]  /*0a50*/  BSSY.RECONVERGENT B2, `(.L_x_34) ;  /* 0x0000046000027945 */ /* 0x000fe80003800200 */
[----:B------:R-:W-:Y:S05]  /*0a60*/  @P0 BRA `(.L_x_35) ;  /* 0x0000000400100947 */ /* 0x000fea0003800000 */
[----:B------:R-:W-:Y:S01]  /*0a70*/  ISETP.NE.AND P1, PT, R4, 0x1, PT ;  /* 0x000000010400780c */ /* 0x000fe20003f25270 */
[----:B------:R-:W-:Y:S01]  /*0a80*/  IMAD R15, R2, R3, RZ ;  /* 0x00000003020f7224 */ /* 0x000fe200078e02ff */
[C---:B------:R-:W-:Y:S02]  /*0a90*/  IADD3 R10, PT, PT, R6.reuse, -0x1, RZ ;  /* 0xffffffff060a7810 */ /* 0x040fe40007ffe0ff */
[----:B------:R-:W-:Y:S02]  /*0aa0*/  SEL R24, R6, RZ, P1 ;  /* 0x000000ff06187207 */ /* 0x000fe40000800000 */
[----:B------:R-:W-:Y:S02]  /*0ab0*/  ISETP.NE.AND P1, PT, R8, -0x1, PT ;  /* 0xffffffff0800780c */ /* 0x000fe40003f25270 */
[C---:B------:R-:W-:Y:S02]  /*0ac0*/  LEA.HI.SX32 R9, R24.reuse, R5, 0x1b ;  /* 0x0000000518097211 */ /* 0x040fe400078fdaff */
[----:B------:R-:W-:-:S02]  /*0ad0*/  LEA.HI.SX32 R11, R24, R15, 0x1b ;  /* 0x0000000f180b7211 */ /* 0x000fc400078fdaff */
[----:B------:R-:W-:Y:S01]  /*0ae0*/  LEA.HI.SX32 R23, R24, R7, 0x1b ;  /* 0x0000000718177211 */ /* 0x000fe200078fdaff */
[--C-:B------:R-:W-:Y:S01]  /*0af0*/  IMAD R13, R9, 0x4, R0.reuse ;  /* 0x00000004090d7824 */ /* 0x100fe200078e0200 */
[C---:B------:R-:W-:Y:S01]  /*0b00*/  SEL R12, R10.reuse, UR7, P1 ;  /* 0x000000070a0c7c07 */ /* 0x040fe20008800000 */
[--C-:B------:R-:W-:Y:S01]  /*0b10*/  IMAD R14, R11, 0x4, R0.reuse ;  /* 0x000000040b0e7824 */ /* 0x100fe200078e0200 */
[-C--:B------:R-:W-:Y:S01]  /*0b20*/  LEA.HI.SX32 R11, R10, R5.reuse, 0x1b ;  /* 0x000000050a0b7211 */ /* 0x080fe200078fdaff */
[--C-:B------:R-:W-:Y:S01]  /*0b30*/  IMAD R16, R23, 0x4, R0.reuse ;  /* 0x0000000417107824 */ /* 0x100fe200078e0200 */
[----:B------:R-:W-:Y:S01]  /*0b40*/  LOP3.LUT R25, R24, 0x1f, RZ, 0xc0, !PT ;  /* 0x0000001f18197812 */ /* 0x000fe200078ec0ff */
[----:B------:R-:W0:Y:S01]  /*0b50*/  LDS R13, [R13] ;  /* 0x000000000d0d7984 */ /* 0x000e220000000800 */
[----:B------:R-:W-:Y:S02]  /*0b60*/  VIADD R12, R12, 0xffffffff ;  /* 0xffffffff0c0c7836 */ /* 0x000fe40000000000 */
[----:B------:R-:W-:Y:S01]  /*0b70*/  IMAD R23, R11, 0x4, R0 ;  /* 0x000000040b177824 */ /* 0x000fe200078e0200 */
[----:B------:R-:W1:Y:S02]  /*0b80*/  LDS R14, [R14] ;  /* 0x000000000e0e7984 */ /* 0x000e640000000800 */
[----:B------:R-:W-:-:S02]  /*0b90*/  LEA.HI.SX32 R9, R12, R5, 0x1b ;  /* 0x000000050c097211 */ /* 0x000fc400078fdaff */
[----:B------:R-:W2:Y:S01]  /*0ba0*/  LDS R16, [R16] ;  /* 0x0000000010107984 */ /* 0x000ea20000000800 */
[C---:B------:R-:W-:Y:S02]  /*0bb0*/  LEA.HI.SX32 R29, R12.reuse, R7, 0x1b ;  /* 0x000000070c1d7211 */ /* 0x040fe400078fdaff */
[--C-:B------:R-:W-:Y:S01]  /*0bc0*/  IMAD R11, R9, 0x4, R0.reuse ;  /* 0x00000004090b7824 */ /* 0x100fe200078e0200 */
[-C--:B------:R-:W-:Y:S01]  /*0bd0*/  LEA.HI.SX32 R26, R12, R15.reuse, 0x1b ;  /* 0x0000000f0c1a7211 */ /* 0x080fe200078fdaff */
[----:B------:R-:W3:Y:S01]  /*0be0*/  LDS R9, [R23] ;  /* 0x0000000017097984 */ /* 0x000ee20000000800 */
[----:B------:R-:W-:Y:S01]  /*0bf0*/  IMAD R24, R29, 0x4, R0 ;  /* 0x000000041d187824 */ /* 0x000fe200078e0200 */
[----:B------:R-:W-:Y:S02]  /*0c00*/  LEA.HI.SX32 R15, R10, R15, 0x1b ;  /* 0x0000000f0a0f7211 */ /* 0x000fe400078fdaff */
[----:B------:R-:W4:Y:S01]  /*0c10*/  LDS R11, [R11] ;  /* 0x000000000b0b7984 */ /* 0x000f220000000800 */
[----:B------:R-:W-:-:S03]  /*0c20*/  LOP3.LUT R12, R12, 0x1f, RZ, 0xc0, !PT ;  /* 0x0000001f0c0c7812 */ /* 0x000fc600078ec0ff */
[----:B------:R-:W5:Y:S01]  /*0c30*/  LDS R24, [R24] ;  /* 0x0000000018187984 */ /* 0x000f620000000800 */
[-C--:B0-----:R-:W-:Y:S02]  /*0c40*/  SHF.R.U32.HI R13, RZ, R25.reuse, R13 ;  /* 0x00000019ff0d7219 */ /* 0x081fe4000001160d */
[-C--:B-1----:R-:W-:Y:S02]  /*0c50*/  SHF.R.U32.HI R14, RZ, R25.reuse, R14 ;  /* 0x00000019ff0e7219 */ /* 0x082fe4000001160e */
[----:B------:R-:W-:Y:S02]  /*0c60*/  LOP3.LUT R13, R13, 0x1, RZ, 0xc0, !PT ;  /* 0x000000010d0d7812 */ /* 0x000fe400078ec0ff */
[----:B--2---:R-:W-:Y:S02]  /*0c70*/  SHF.R.U32.HI R16, RZ, R25, R16 ;  /* 0x00000019ff107219 */ /* 0x004fe40000011610 */
[C---:B------:R-:W-:Y:S02]  /*0c80*/  LEA.HI.SX32 R25, R10.reuse, R7, 0x1b ;  /* 0x000000070a197211 */ /* 0x040fe400078fdaff */
[----:B------:R-:W-:-:S02]  /*0c90*/  LOP3.LUT R10, R10, 0x1f, RZ, 0xc0, !PT ;  /* 0x0000001f0a0a7812 */ /* 0x000fc400078ec0ff */
[----:B------:R-:W-:Y:S01]  /*0ca0*/  LOP3.LUT R14, R14, 0x1, RZ, 0xc0, !PT ;  /* 0x000000010e0e7812 */ /* 0x000fe200078ec0ff */
[--C-:B------:R-:W-:Y:S01]  /*0cb0*/  IMAD R27, R25, 0x4, R0.reuse ;  /* 0x00000004191b7824 */ /* 0x100fe200078e0200 */
[----:B---3--:R-:W-:Y:S01]  /*0cc0*/  SHF.R.U32.HI R9, RZ, R10, R9 ;  /* 0x0000000aff097219 */ /* 0x008fe20000011609 */
[----:B------:R-:W-:Y:S01]  /*0cd0*/  IMAD R25, R26, 0x4, R0 ;  /* 0x000000041a197824 */ /* 0x000fe200078e0200 */
[----:B------:R-:W-:Y:S02]  /*0ce0*/  LEA R26, R15, R0, 0x2 ;  /* 0x000000000f1a7211 */ /* 0x000fe400078e10ff */
[----:B------:R-:W0:Y:S01]  /*0cf0*/  LDS R23, [R27] ;  /* 0x000000001b177984 */ /* 0x000e220000000800 */
[----:B----4-:R-:W-:Y:S02]  /*0d00*/  SHF.R.U32.HI R11, RZ, R12, R11 ;  /* 0x0000000cff0b7219 */ /* 0x010fe4000001160b */
[----:B------:R-:W-:Y:S01]  /*0d10*/  LOP3.LUT R28, R9, 0x1, RZ, 0xc0, !PT ;  /* 0x00000001091c7812 */ /* 0x000fe200078ec0ff */
[----:B------:R-:W1:Y:S01]  /*0d20*/  LDS R25, [R25] ;  /* 0x0000000019197984 */ /* 0x000e620000000800 */
[----:B------:R-:W-:-:S02]  /*0d30*/  LOP3.LUT R11, R11, 0x1, RZ, 0xc0, !PT ;  /* 0x000000010b0b7812 */ /* 0x000fc400078ec0ff */
[----:B------:R-:W-:Y:S01]  /*0d40*/  LOP3.LUT R9, R16, 0x1, RZ, 0xc0, !PT ;  /* 0x0000000110097812 */ /* 0x000fe200078ec0ff */
[----:B------:R-:W2:Y:S01]  /*0d50*/  LDS R26, [R26] ;  /* 0x000000001a1a7984 */ /* 0x000ea20000000800 */
[----:B------:R-:W-:Y:S02]  /*0d60*/  IADD3 R11, PT, PT, R13, R28, R11 ;  /* 0x0000001c0d0b7210 */ /* 0x000fe40007ffe00b */
[----:B-----5:R-:W-:Y:S02]  /*0d70*/  SHF.R.U32.HI R24, RZ, R12, R24 ;  /* 0x0000000cff187219 */ /* 0x020fe40000011618 */
[----:B------:R-:W-:Y:S02]  /*0d80*/  IADD3 R9, PT, PT, R9, R11, R14 ;  /* 0x0000000b09097210 */ /* 0x000fe40007ffe00e */
[----:B------:R-:W-:Y:S02]  /*0d90*/  LOP3.LUT R24, R24, 0x1, RZ, 0xc0, !PT ;  /* 0x0000000118187812 */ /* 0x000fe400078ec0ff */
[----:B0-----:R-:W-:-:S02]  /*0da0*/  SHF.R.U32.HI R23, RZ, R10, R23 ;  /* 0x0000000aff177219 */ /* 0x001fc40000011617 */
[----:B-1----:R-:W-:Y:S02]  /*0db0*/  SHF.R.U32.HI R25, RZ, R12, R25 ;  /* 0x0000000cff197219 */ /* 0x002fe40000011619 */
[----:B------:R-:W-:Y:S02]  /*0dc0*/  LOP3.LUT R23, R23, 0x1, RZ, 0xc0, !PT ;  /* 0x0000000117177812 */ /* 0x000fe400078ec0ff */
[----:B--2---:R-:W-:Y:S01]  /*0dd0*/  SHF.R.U32.HI R26, RZ, R10, R26 ;  /* 0x0000000aff1a7219 */ /* 0x004fe2000001161a */
[----:B------:R-:W-:Y:S01]  /*0de0*/  IMAD R10, R15, 0x4, R19 ;  /* 0x000000040f0a7824 */ /* 0x000fe200078e0213 */
[----:B------:R-:W-:Y:S02]  /*0df0*/  LOP3.LUT R25, R25, 0x1, RZ, 0xc0, !PT ;  /* 0x0000000119197812 */ /* 0x000fe400078ec0ff */
[----:B------:R-:W-:Y:S02]  /*0e00*/  IADD3 R24, PT, PT, R24, R9, R23 ;  /* 0x0000000918187210 */ /* 0x000fe40007ffe017 */
[----:B------:R-:W-:-:S03]  /*0e10*/  LOP3.LUT R26, R26, 0x1, RZ, 0xc0, !PT ;  /* 0x000000011a1a7812 */ /* 0x000fc600078ec0ff */
[----:B------:R-:W-:Y:S01]  /*0e20*/  IMAD.IADD R24, R25, 0x1, R24 ;  /* 0x0000000119187824 */ /* 0x000fe200078e0218 */
[----:B------:R-:W-:-:S04]  /*0e30*/  ISETP.NE.U32.AND P3, PT, R26, 0x1, PT ;  /* 0x000000011a00780c */ /* 0x000fc80003f65070 */
[C---:B------:R-:W-:Y:S02]  /*0e40*/  LOP3.LUT R9, R24.reuse, 0xfffffffe, RZ, 0xc0, !PT ;  /* 0xfffffffe18097812 */ /* 0x040fe400078ec0ff */
[----:B------:R-:W-:Y:S02]  /*0e50*/  ISETP.NE.AND P2, PT, R24, 0x3, PT ;  /* 0x000000031800780c */ /* 0x000fe40003f45270 */
[----:B------:R-:W-:Y:S02]  /*0e60*/  ISETP.NE.AND P1, PT, R9, 0x2, PT ;  /* 0x000000020900780c */ /* 0x000fe40003f25270 */
[----:B------:R-:W-:-:S03]  /*0e70*/  SEL R9, RZ, 0xffffffff, P2 ;  /* 0xffffffffff097807 */ /* 0x000fc60001000000 */
[----:B------:R-:W-:-:S04]  /*0e80*/  @!P3 SEL R9, RZ, 0xffffffff, P1 ;  /* 0xffffffffff09b807 */ /* 0x000fc80000800000 */
[----:B------:R-:W-:-:S05]  /*0e90*/  LOP3.LUT R9, R9, 0x1, RZ, 0xc0, !PT ;  /* 0x0000000109097812 */ /* 0x000fca00078ec0ff */
[----:B------:R0:W-:Y:S02]  /*0ea0*/  STS [R10], R9 ;  /* 0x000000090a007388 */ /* 0x0001e40000000800 */
.L_x_35:
[----:B------:R-:W-:Y:S05]  /*0eb0*/  BSYNC.RECONVERGENT B2 ;  /* 0x0000000000027941 */ /* 0x000fea0003800200 */
.L_x_34:
[----:B------:R-:W-:Y:S02]  /*0ec0*/  IMAD.IADD R6, R17, 0x1, R6 ;  /* 0x0000000111067824 */ /* 0x000fe400078e0206 */
[--C-:B------:R-:W-:Y:S02]  /*0ed0*/  IMAD.IADD R4, R4, 0x1, -R17.reuse ;  /* 0x0000000104047824 */ /* 0x100fe400078e0a11 */
[----:B0-----:R-:W-:Y:S02]  /*0ee0*/  VIADD R9, R6, 0xffffffff ;  /* 0xffffffff06097836 */ /* 0x001fe40000000000 */
[----:B------:R-:W-:-:S03]  /*0ef0*/  IMAD.IADD R8, R8, 0x1, -R17 ;  /* 0x0000000108087824 */ /* 0x000fc600078e0a11 */
[----:B------:R-:W-:-:S13]  /*0f00*/  ISETP.GE.AND P1, PT, R9, UR7, PT ;  /* 0x0000000709007c0c */ /* 0x000fda000bf26270 */
[----:B------:R-:W-:Y:S05]  /*0f10*/  @!P1 BRA `(.L_x_36) ;  /* 0xfffffff800cc9947 */ /* 0x000fea000383ffff */
.L_x_33:
[----:B------:R-:W-:Y:S05]  /*0f20*/  BSYNC.RECONVERGENT B1 ;  /* 0x0000000000017941 */ /* 0x000fea0003800200 */
.L_x_32:
[----:B------:R-:W1:Y:S01]  /*0f30*/  LDCU UR5, c[0x0][0x394] ;  /* 0x00007280ff0577ac */ /* 0x000e620008000800 */
[----:B------:R-:W-:Y:S01]  /*0f40*/  IADD3 R3, PT, PT, R18, R3, RZ ;  /* 0x0000000312037210 */ /* 0x000fe20007ffe0ff */
[----:B-1----:R-:W-:-:S05]  /*0f50*/  IMAD.U32 R2, RZ, RZ, UR5 ;  /* 0x00000005ff027e24 */ /* 0x002fca000f8e00ff */
[----:B------:R-:W-:-:S13]  /*0f60*/  ISETP.GE.AND P0, PT, R3, R2, PT ;  /* 0x000000020300720c */ /* 0x000fda0003f06270 */
[----:B------:R-:W-:Y:S05]  /*0f70*/  @!P0 BRA `(.L_x_37) ;  /* 0xfffffff8005c8947 */ /* 0x000fea000383ffff */
.L_x_31:
[----:B------:R-:W-:Y:S05]  /*0f80*/  BSYNC.RECONVERGENT B0 ;  /* 0x0000000000007941 */ /* 0x000fea0003800200 */
.L_x_30:
[----:B------:R-:W-:Y:S01]  /*0f90*/  BAR.SYNC.DEFER_BLOCKING 0x0 ;  /* 0x0000000000007b1d */ /* 0x000fe20000010000 */
[----:B------:R-:W-:Y:S02]  /*0fa0*/  IMAD.MOV.U32 R16, RZ, RZ, R0 ;  /* 0x000000ffff107224 */ /* 0x000fe400078e0000 */
[----:B------:R-:W-:-:S03]  /*0fb0*/  IMAD.MOV.U32 R0, RZ, RZ, R19 ;  /* 0x000000ffff007224 */ /* 0x000fc600078e0013 */
[----:B------:R-:W-:Y:S05]  /*0fc0*/  BRA.U UP0, `(.L_x_38) ;  /* 0xfffffff9001c7547 */ /* 0x000fea000b83ffff */
.L_x_29:
[----:B------:R-:W-:Y:S01]  /*0fd0*/  BAR.SYNC.DEFER_BLOCKING 0x0 ;  /* 0x0000000000007b1d */ /* 0x000fe20000010000 */
[----:B------:R-:W-:-:S13]  /*0fe0*/  ISETP.GE.AND P0, PT, R21, R2, PT ;  /* 0x000000021500720c */ /* 0x000fda0003f06270 */
[----:B------:R-:W-:Y:S05]  /*0ff0*/  @P0 EXIT ;  /* 0x000000000000094d */ /* 0x000fea0003800000 */
[----:B0-2---:R-:W0:Y:S01]  /*1000*/  I2F.U32.RP R4, R17 ;  /* 0x0000001100047306 */ /* 0x005e220000209000 */
[----:B------:R-:W1:Y:S01]  /*1010*/  LDCU UR4, c[0x0][0x390] ;  /* 0x00007200ff0477ac */ /* 0x000e620008000800 */
[--C-:B------:R-:W-:Y:S01]  /*1020*/  IMAD.IADD R0, R20, 0x1, R17.reuse ;  /* 0x0000000114007824 */ /* 0x100fe200078e0211 */
[C---:B------:R-:W-:Y:S01]  /*1030*/  ISETP.NE.U32.AND P2, PT, R17.reuse, RZ, PT ;  /* 0x000000ff1100720c */ /* 0x040fe20003f45070 */
[----:B------:R-:W-:Y:S02]  /*1040*/  IMAD.MOV R7, RZ, RZ, -R17 ;  /* 0x000000ffff077224 */ /* 0x000fe400078e0a11 */
[----:B------:R-:W-:-:S05]  /*1050*/  IMAD.IADD R12, R17, 0x1, R0 ;  /* 0x00000001110c7824 */ /* 0x000fca00078e0200 */
[----:B------:R-:W-:Y:S01]  /*1060*/  IADD3 R16, PT, PT, R17, R12, RZ ;  /* 0x0000000c11107210 */ /* 0x000fe20007ffe0ff */
[----:B0-----:R-:W0:Y:S01]  /*1070*/  MUFU.RCP R4, R4 ;  /* 0x0000000400047308 */ /* 0x001e220000001000 */
[----:B-1----:R-:W-:-:S04]  /*1080*/  UIADD3 UR4, UPT, UPT, UR4, -0x1, URZ ;  /* 0xffffffff04047890 */ /* 0x002fc8000fffe0ff */
[----:B------:R-:W-:-:S04]  /*1090*/  USHF.R.S32.HI UR4, URZ, 0x5, UR4 ;  /* 0x00000005ff047899 */ /* 0x000fc80008011404 */
[----:B------:R-:W-:Y:S02]  /*10a0*/  UIADD3 UR6, UPT, UPT, UR4, 0x1, URZ ;  /* 0x0000000104067890 */ /* 0x000fe4000fffe0ff */
[----:B------:R-:W-:Y:S01]  /*10b0*/  ISETP.GT.AND P0, PT, R0, UR4, PT ;  /* 0x0000000400007c0c */ /* 0x000fe2000bf04270 */
[----:B0-----:R-:W-:-:S03]  /*10c0*/  VIADD R2, R4, 0xffffffe ;  /* 0x0ffffffe04027836 */ /* 0x001fc60000000000 */
[----:B------:R-:W-:Y:S02]  /*10d0*/  VIMNMX R5, PT, PT, R0, UR6, !PT ;  /* 0x0000000600057c48 */ /* 0x000fe4000ffe0100 */
[----:B------:R-:W-:Y:S01]  /*10e0*/  SEL R13, RZ, 0x1, P0 ;  /* 0x00000001ff0d7807 */ /* 0x000fe20000000000 */
[----:B------:R0:W1:Y:S02]  /*10f0*/  F2I.FTZ.U32.TRUNC.NTZ R3, R2 ;  /* 0x0000000200037305 */ /* 0x000064000021f000 */
[----:B0-----:R-:W-:Y:S02]  /*1100*/  HFMA2 R2, -RZ, RZ, 0, 0 ;  /* 0x00000000ff027431 */ /* 0x001fe400000001ff */
[----:B-1----:R-:W-:-:S04]  /*1110*/  IMAD R7, R7, R3, RZ ;  /* 0x0000000307077224 */ /* 0x002fc800078e02ff */
[----:B------:R-:W-:Y:S01]  /*1120*/  IMAD.HI.U32 R7, R3, R7, R2 ;  /* 0x0000000703077227 */ /* 0x000fe200078e0002 */
[----:B------:R-:W-:-:S05]  /*1130*/  IADD3 R2, PT, PT, R5, -R0, -R13 ;  /* 0x8000000005027210 */ /* 0x000fca0007ffe80d */
[----:B------:R-:W-:-:S04]  /*1140*/  IMAD.HI.U32 R4, R7, R2, RZ ;  /* 0x0000000207047227 */ /* 0x000fc800078e00ff */
[----:B------:R-:W-:-:S04]  /*1150*/  IMAD.MOV R3, RZ, RZ, -R4 ;  /* 0x000000ffff037224 */ /* 0x000fc800078e0a04 */
[----:B------:R-:W-:-:S05]  /*1160*/  IMAD R2, R17, R3, R2 ;  /* 0x0000000311027224 */ /* 0x000fca00078e0202 */
[----:B------:R-:W-:-:S13]  /*1170*/  ISETP.GE.U32.AND P0, PT, R2, R17, PT ;  /* 0x000000110200720c */ /* 0x000fda0003f06070 */
[----:B------:R-:W-:Y:S02]  /*1180*/  @P0 IMAD.IADD R2, R2, 0x1, -R17 ;  /* 0x0000000102020824 */ /* 0x000fe400078e0a11 */
[----:B------:R-:W-:-:S03]  /*1190*/  @P0 VIADD R4, R4, 0x1 ;  /* 0x0000000104040836 */ /* 0x000fc60000000000 */
[----:B------:R-:W-:-:S13]  /*11a0*/  ISETP.GE.U32.AND P1, PT, R2, R17, PT ;  /* 0x000000110200720c */ /* 0x000fda0003f26070 */
[----:B------:R-:W-:Y:S01]  /*11b0*/  @P1 VIADD R4, R4, 0x1 ;  /* 0x0000000104041836 */ /* 0x000fe20000000000 */
[----:B------:R-:W-:-:S05]  /*11c0*/  @!P2 LOP3.LUT R4, RZ, R17, RZ, 0x33, !PT ;  /* 0x00000011ff04a212 */ /* 0x000fca00078e33ff */
[----:B------:R-:W-:-:S07]  /*11d0*/  IMAD.IADD R13, R13, 0x1, R4 ;  /* 0x000000010d0d7824 */ /* 0x000fce00078e0204 */
.L_x_44:
[----:B------:R-:W-:Y:S01]  /*11e0*/  ISETP.GT.AND P0, PT, R20, UR4, PT ;  /* 0x0000000414007c0c */ /* 0x000fe2000bf04270 */
[----:B------:R-:W-:-:S12]  /*11f0*/  BSSY.RECONVERGENT B0, `(.L_x_39) ;  /* 0x0000034000007945 */ /* 0x000fd80003800200 */
[----:B01-34-:R-:W-:Y:S05]  /*1200*/  @P0 BRA `(.L_x_40) ;  /* 0x0000000000c80947 */ /* 0x01bfea0003800000 */
[----:B------:R-:W0:Y:S01]  /*1210*/  LDC.64 R2, c[0x0][0x388] ;  /* 0x0000e200ff027b82 */ /* 0x000e220000000a00 */
[C---:B------:R-:W-:Y:S01]  /*1220*/  LOP3.LUT R9, R13.reuse, 0x3, RZ, 0xc0, !PT ;  /* 0x000000030d097812 */ /* 0x040fe200078ec0ff */
[----:B------:R-:W-:Y:S01]  /*1230*/  BSSY.RECONVERGENT B1, `(.L_x_41) ;  /* 0x000001a000017945 */ /* 0x000fe20003800200 */
[----:B------:R-:W-:Y:S01]  /*1240*/  ISETP.GE.U32.AND P1, PT, R13, 0x3, PT ;  /* 0x000000030d00780c */ /* 0x000fe20003f26070 */
[----:B------:R-:W-:Y:S01]  /*1250*/  IMAD R15, R21, UR6, RZ ;  /* 0x00000006150f7c24 */ /* 0x000fe2000f8e02ff */
[----:B------:R-:W-:Y:S01]  /*1260*/  ISETP.NE.AND P0, PT, R9, 0x3, PT ;  /* 0x000000030900780c */ /* 0x000fe20003f05270 */
[----:B------:R-:W-:-:S12]  /*1270*/  IMAD.MOV.U32 R14, RZ, RZ, R20 ;  /* 0x000000ffff0e7224 */ /* 0x000fd800078e0014 */
[----:B------:R-:W-:Y:S05]  /*1280*/  @!P0 BRA `(.L_x_42) ;  /* 0x0000000000508947 */ /* 0x000fea0003800000 */
[----:B------:R-:W-:Y:S01]  /*1290*/  IMAD.IADD R6, R20, 0x1, R15 ;  /* 0x0000000114067824 */ /* 0x000fe200078e020f */
[----:B------:R-:W1:Y:S01]  /*12a0*/  LDC.64 R4, c[0x0][0x388] ;  /* 0x0000e200ff047b82 */ /* 0x000e620000000a00 */
[----:B------:R-:W-:Y:S01]  /*12b0*/  ISETP.NE.AND P0, PT, R9, RZ, PT ;  /* 0x000000ff0900720c */ /* 0x000fe20003f05270 */
[----:B------:R-:W-:Y:S02]  /*12c0*/  IMAD.MOV.U32 R14, RZ, RZ, R0 ;  /* 0x000000ffff0e7224 */ /* 0x000fe400078e0000 */
[----:B------:R-:W-:-:S05]  /*12d0*/  IMAD R8, R6, 0x4, R19 ;  /* 0x0000000406087824 */ /* 0x000fca00078e0213 */
[----:B------:R-:W2:Y:S01]  /*12e0*/  LDS R7, [R8] ;  /* 0x0000000008077984 */ /* 0x000ea20000000800 */
[----:B-1----:R-:W-:-:S05]  /*12f0*/  IMAD.WIDE R4, R6, 0x4, R4 ;  /* 0x0000000406047825 */ /* 0x002fca00078e0204 */
[----:B--2---:R1:W-:Y:S01]  /*1300*/  STG.E desc[UR8][R4.64], R7 ;  /* 0x0000000704007986 */ /* 0x0043e2000c101908 */
[----:B------:R-:W-:Y:S05]  /*1310*/  @!P0 BRA `(.L_x_42) ;  /* 0x00000000002c8947 */ /* 0x000fea0003800000 */
[----:B------:R-:W-:Y:S01]  /*1320*/  ISETP.NE.AND P0, PT, R9, 0x1, PT ;  /* 0x000000010900780c */ /* 0x000fe20003f05270 */
[C---:B-1----:R-:W-:Y:S01]  /*1330*/  IMAD.WIDE R4, R17.reuse, 0x4, R4 ;  /* 0x0000000411047825 */ /* 0x042fe200078e0204 */
[----:B------:R-:W-:-:S03]  /*1340*/  LEA R10, R17, R8, 0x2 ;  /* 0x00000008110a7211 */ /* 0x000fc600078e10ff */
[----:B------:R-:W-:Y:S02]  /*1350*/  IMAD.MOV.U32 R14, RZ, RZ, R12 ;  /* 0x000000ffff0e7224 */ /* 0x000fe400078e000c */
[----:B------:R-:W1:Y:S06]  /*1360*/  LDS R9, [R10] ;  /* 0x000000000a097984 */ /* 0x000e6c0000000800 */
[C---:B------:R-:W-:Y:S02]  /*1370*/  @P0 IMAD R8, R17.reuse, 0x4, R10 ;  /* 0x0000000411080824 */ /* 0x040fe400078e020a */
[----:B------:R-:W-:-:S03]  /*1380*/  @P0 IMAD.WIDE R6, R17, 0x4, R4 ;  /* 0x0000000411060825 */ /* 0x000fc600078e0204 */
[----:B------:R-:W2:Y:S01]  /*1390*/  @P0 LDS R11, [R8] ;  /* 0x00000000080b0984 */ /* 0x000ea20000000800 */
[----:B------:R-:W-:-:S03]  /*13a0*/  @P0 IMAD.MOV.U32 R14, RZ, RZ, R16 ;  /* 0x000000ffff0e0224 */ /* 0x000fc600078e0010 */
[----:B-1----:R3:W-:Y:S04]  /*13b0*/  STG.E desc[UR8][R4.64], R9 ;  /* 0x0000000904007986 */ /* 0x0027e8000c101908 */
[----:B--2---:R3:W-:Y:S02]  /*13c0*/  @P0 STG.E desc[UR8][R6.64], R11 ;  /* 0x0000000b06000986 */ /* 0x0047e4000c101908 */
.L_x_42:
[----:B------:R-:W-:Y:S05]  /*13d0*/  BSYNC.RECONVERGENT B1 ;  /* 0x0000000000017941 */ /* 0x000fea0003800200 */
.L_x_41:
[----:B------:R-:W-:Y:S05]  /*13e0*/  @!P1 BRA `(.L_x_40) ;  /* 0x0000000000509947 */ /* 0x000fea0003800000 */
.L_x_43:
[--C-:B-1-34-:R-:W-:Y:S02]  /*13f0*/  IMAD.IADD R4, R15, 0x1, R14.reuse ;  /* 0x000000010f047824 */ /* 0x11afe400078e020e */
[C---:B------:R-:W-:Y:S02]  /*1400*/  IMAD R14, R17.reuse, 0x4, R14 ;  /* 0x00000004110e7824 */ /* 0x040fe400078e020e */
[C---:B------:R-:W-:Y:S02]  /*1410*/  IMAD R22, R4.reuse, 0x4, R19 ;  /* 0x0000000404167824 */ /* 0x040fe400078e0213 */
[----:B0-----:R-:W-:Y:S01]  /*1420*/  IMAD.WIDE R4, R4, 0x4, R2 ;  /* 0x0000000404047825 */ /* 0x001fe200078e0202 */
[----:B------:R-:W-:Y:S02]  /*1430*/  ISETP.GT.AND P0, PT, R14, UR4, PT ;  /* 0x000000040e007c0c */ /* 0x000fe4000bf04270 */
[C---:B------:R-:W-:Y:S01]  /*1440*/  LEA R24, R17.reuse, R22, 0x2 ;  /* 0x0000001611187211 */ /* 0x040fe200078e10ff */
[----:B------:R-:W0:Y:S01]  /*1450*/  LDS R23, [R22] ;  /* 0x0000000016177984 */ /* 0x000e220000000800 */
[----:B------:R-:W-:-:S03]  /*1460*/  IMAD.WIDE R6, R17, 0x4, R4 ;  /* 0x0000000411067825 */ /* 0x000fc600078e0204 */
[----:B------:R-:W1:Y:S01]  /*1470*/  LDS R25, [R24] ;  /* 0x0000000018197984 */ /* 0x000e620000000800 */
[C---:B------:R-:W-:Y:S02]  /*1480*/  IMAD R26, R17.reuse, 0x4, R24 ;  /* 0x00000004111a7824 */ /* 0x040fe400078e0218 */
[----:B------:R-:W-:-:S03]  /*1490*/  IMAD.WIDE R8, R17, 0x4, R6 ;  /* 0x0000000411087825 */ /* 0x000fc600078e0206 */
[----:B------:R-:W2:Y:S01]  /*14a0*/  LDS R27, [R26] ;  /* 0x000000001a1b7984 */ /* 0x000ea20000000800 */
[C---:B------:R-:W-:Y:S02]  /*14b0*/  IMAD R28, R17.reuse, 0x4, R26 ;  /* 0x00000004111c7824 */ /* 0x040fe400078e021a */
[----:B------:R-:W-:-:S03]  /*14c0*/  IMAD.WIDE R10, R17, 0x4, R8 ;  /* 0x00000004110a7825 */ /* 0x000fc600078e0208 */
[----:B------:R-:W3:Y:S04]  /*14d0*/  LDS R29, [R28] ;  /* 0x000000001c1d7984 */ /* 0x000ee80000000800 */
[----:B0-----:R4:W-:Y:S04]  /*14e0*/  STG.E desc[UR8][R4.64], R23 ;  /* 0x0000001704007986 */ /* 0x0019e8000c101908 */
[----:B-1----:R4:W-:Y:S04]  /*14f0*/  STG.E desc[UR8][R6.64], R25 ;  /* 0x0000001906007986 */ /* 0x0029e8000c101908 */
[----:B--2---:R4:W-:Y:S04]  /*1500*/  STG.E desc[UR8][R8.64], R27 ;  /* 0x0000001b08007986 */ /* 0x0049e8000c101908 */
[----:B---3--:R4:W-:Y:S01]  /*1510*/  STG.E desc[UR8][R10.64], R29 ;  /* 0x0000001d0a007986 */ /* 0x0089e2000c101908 */
[----:B------:R-:W-:Y:S05]  /*1520*/  @!P0 BRA `(.L_x_43) ;  /* 0xfffffffc00b08947 */ /* 0x000fea000383ffff */
.L_x_40:
[----:B------:R-:W-:Y:S05]  /*1530*/  BSYNC.RECONVERGENT B0 ;  /* 0x0000000000007941 */ /* 0x000fea0003800200 */
.L_x_39:
[----:B------:R-:W2:Y:S01]  /*1540*/  LDCU UR5, c[0x0][0x394] ;  /* 0x00007280ff0577ac */ /* 0x000ea20008000800 */
[----:B------:R-:W-:-:S05]  /*1550*/  IMAD.IADD R21, R18, 0x1, R21 ;  /* 0x0000000112157824 */ /* 0x000fca00078e0215 */
[----:B--2---:R-:W-:-:S13]  /*1560*/  ISETP.GE.AND P0, PT, R21, UR5, PT ;  /* 0x0000000515007c0c */ /* 0x004fda000bf06270 */
[----:B------:R-:W-:Y:S05]  /*1570*/  @!P0 BRA `(.L_x_44) ;  /* 0xfffffffc00188947 */ /* 0x000fea000383ffff */
[----:B------:R-:W-:Y:S05]  /*1580*/  EXIT ;  /* 0x000000000000794d */ /* 0x000fea0003800000 */
.L_x_45:
        /* <DEDUP_REMOVED lines=15> */
.L_x_47:


//--------------------- .nv.shared.reserved.0     --------------------------
	.section	.nv.shared.reserved.0,"aw",@nobits
	.weak		__nv_reservedSMEM_offset_0_alias
	.size		__nv_reservedSMEM_offset_0_alias, 0, 64
	.other		__nv_reservedSMEM_offset_0_alias,@"STO_CUDA_RESERVED_SHARED STV_DEFAULT"
__nv_reservedSMEM_offset_0_alias:
	.zero		0
	.zero		64


//--------------------- .nv.shared._Z15RunGolSharedMemPjS_iii --------------------------
	.section	.nv.shared._Z15RunGolSharedMemPjS_iii,"aw",@nobits
	.sectionflags	@""
	.align	4
.nv.shared._Z15RunGolSharedMemPjS_iii:
	.zero		50176


//--------------------- .nv.constant0._Z6RunGoLPjS_ii --------------------------
	.section	.nv.constant0._Z6RunGoLPjS_ii,"a",@progbits
	.sectionflags	@""
	.align	4
.nv.constant0._Z6RunGoLPjS_ii:
	.zero		920


//--------------------- .nv.constant0._Z15RunGolSharedMemPjS_iii --------------------------
	.section	.nv.constant0._Z15RunGolSharedMemPjS_iii,"a",@progbits
	.sectionflags	@""
	.align	4
.nv.constant0._Z15RunGolSharedMemPjS_iii:
	.zero		924


//--------------------- SYMBOLS --------------------------

	.type		.nv.reservedSmem.offset0,@object
	.size		.nv.reservedSmem.offset0,0x4
	.type		.nv.reservedSmem.cap,@object
	.size		.nv.reservedSmem.cap,0x4
